	.target	sm_100a

	.elftype	@"ET_EXEC"


//--------------------- .note.nv.tkinfo           --------------------------
	.section	.note.nv.tkinfo,"",@"SHT_NOTE"
	.sectionflags	@"SHF_NOTE_NV_TKINFO"
	.tkinfo
        /*0018*/ 	.word	0x00000002
        /*0030*/ 	.string	""
        /*0030*/ 	.string	"ptxas"
        /*0030*/ 	.string	"Cuda compilation tools, release 13.0, V13.0.88"
        /*0030*/ 	.string	"Build cuda_13.0.r13.0/compiler.36424714_0"
        /*0030*/ 	.string	"-arch sm_100a -m 64 "



//--------------------- .note.nv.cuinfo           --------------------------
	.section	.note.nv.cuinfo,"",@"SHT_NOTE"
	.sectionflags	@"SHF_NOTE_NV_CUINFO"
        /*0018*/ 	.short	0x0002
        /*001a*/ 	.short	0x0064
        /*001c*/ 	.short	0x0082
	.zero		2


//--------------------- .nv.info                  --------------------------
	.section	.nv.info,"",@"SHT_CUDA_INFO"
	.align	4


	//----- nvinfo : EIATTR_REGCOUNT
	.align		4
        /*0000*/ 	.byte	0x04, 0x2f
        /*0002*/ 	.short	(.L_19 - .L_18)
	.align		4
.L_18:
        /*0004*/ 	.word	index@(_ZN7cutlass13device_kernelINS_4gemm6kernel13GemmUniversalIN4cute5tupleIJiiiiEEENS1_10collective13CollectiveMmaINS1_35MainloopSm100TmaUmmaWarpSpecializedILi4ELi2ELi4ENS5_IJNS4_1CILi2EEENSA_ILi1EEESC_EEEEENS5_IJNSA_ILi128EEESF_NSA_ILi32EEEEEENS_12float_e4m3_tENS5_IJlSC_lEEESI_SJ_NS4_8TiledMMAINS4_8MMA_AtomIJNS4_10MMA_TraitsINS4_25SM100_MMA_F8F6F4_2x1SM_SSEJSI_SI_fSF_SF_NS4_17integral_constantINS4_4UMMA5MajorELSQ_0EEESR_NSO_INSP_7ScaleInELSS_0EEEST_EEEEEENS4_6LayoutINS5_IJSC_SC_SC_EEENS5_IJNSA_ILi0EEESY_SY_EEEEENS5_IJNS4_10UnderscoreES11_S11_EEEEENS4_18SM100_TMA_2SM_LOADENS4_14ComposedLayoutINS4_7SwizzleILi1ELi4ELi3EEENS4_18smem_ptr_flag_bitsILi8EEENSW_INS5_IJNSA_ILi8EEESG_EEENS5_IJSG_SC_EEEEEEEvNS4_8identityES14_S1E_vS1F_EENS_8epilogue10collective18CollectiveEpilogueINS1H_23Sm100TmaWarpSpecializedILi2ELi2ELi32ELb0ELb0EEEJNS5_IJNSA_ILi64EEESF_SG_EEENS5_IJNSW_IS1M_SC_EENSW_INS5_IJSG_SB_EEENS5_IJSC_S1M_EEEEEEEESI_SJ_SI_SJ_NS1H_6fusion15FusionCallbacksIS1L_NS1T_17LinearCombinationISI_fSI_fLNS_15FloatRoundStyleE2EEES1N_S1S_JEEENS4_5SM1004TMEM4LOAD26SM100_TMEM_LOAD_32dp32b32xENS4_13SM90_TMA_LOADES1E_NS4_39AutoVectorizingCopyWithAssumedAlignmentILi128EEENS4_14SM90_TMA_STOREES1E_S25_S25_EEEvvEEEEvNT_6ParamsE)
        /*0008*/ 	.word	0x00000080


	//----- nvinfo : EIATTR_FRAME_SIZE
	.align		4
.L_19:
        /*000c*/ 	.byte	0x04, 0x11
        /*000e*/ 	.short	(.L_21 - .L_20)
	.align		4
.L_20:
        /*0010*/ 	.word	index@($__internal_2_$__cuda_sm10x_tcgen05_guardrail_trap_unallocated_columns_being_dealloced)
        /*0014*/ 	.word	0x00000000


	//----- nvinfo : EIATTR_FRAME_SIZE
	.align		4
.L_21:
        /*0018*/ 	.byte	0x04, 0x11
        /*001a*/ 	.short	(.L_23 - .L_22)
	.align		4
.L_22:
        /*001c*/ 	.word	index@($__internal_1_$__cuda_sm10x_tcgen05_guardrail_trap_phase_invalid_during_alloc)
        /*0020*/ 	.word	0x00000000


	//----- nvinfo : EIATTR_FRAME_SIZE
	.align		4
.L_23:
        /*0024*/ 	.byte	0x04, 0x11
        /*0026*/ 	.short	(.L_25 - .L_24)
	.align		4
.L_24:
        /*0028*/ 	.word	index@($__internal_0_$__cuda_sm10x_tcgen05_guardrail_trap_col_being_dealloced_not_returned_by_alloc)
        /*002c*/ 	.word	0x00000000


	//----- nvinfo : EIATTR_FRAME_SIZE
	.align		4
.L_25:
        /*0030*/ 	.byte	0x04, 0x11
        /*0032*/ 	.short	(.L_27 - .L_26)
	.align		4
.L_26:
        /*0034*/ 	.word	index@(_ZN7cutlass13device_kernelINS_4gemm6kernel13GemmUniversalIN4cute5tupleIJiiiiEEENS1_10collective13CollectiveMmaINS1_35MainloopSm100TmaUmmaWarpSpecializedILi4ELi2ELi4ENS5_IJNS4_1CILi2EEENSA_ILi1EEESC_EEEEENS5_IJNSA_ILi128EEESF_NSA_ILi32EEEEEENS_12float_e4m3_tENS5_IJlSC_lEEESI_SJ_NS4_8TiledMMAINS4_8MMA_AtomIJNS4_10MMA_TraitsINS4_25SM100_MMA_F8F6F4_2x1SM_SSEJSI_SI_fSF_SF_NS4_17integral_constantINS4_4UMMA5MajorELSQ_0EEESR_NSO_INSP_7ScaleInELSS_0EEEST_EEEEEENS4_6LayoutINS5_IJSC_SC_SC_EEENS5_IJNSA_ILi0EEESY_SY_EEEEENS5_IJNS4_10UnderscoreES11_S11_EEEEENS4_18SM100_TMA_2SM_LOADENS4_14ComposedLayoutINS4_7SwizzleILi1ELi4ELi3EEENS4_18smem_ptr_flag_bitsILi8EEENSW_INS5_IJNSA_ILi8EEESG_EEENS5_IJSG_SC_EEEEEEEvNS4_8identityES14_S1E_vS1F_EENS_8epilogue10collective18CollectiveEpilogueINS1H_23Sm100TmaWarpSpecializedILi2ELi2ELi32ELb0ELb0EEEJNS5_IJNSA_ILi64EEESF_SG_EEENS5_IJNSW_IS1M_SC_EENSW_INS5_IJSG_SB_EEENS5_IJSC_S1M_EEEEEEEESI_SJ_SI_SJ_NS1H_6fusion15FusionCallbacksIS1L_NS1T_17LinearCombinationISI_fSI_fLNS_15FloatRoundStyleE2EEES1N_S1S_JEEENS4_5SM1004TMEM4LOAD26SM100_TMEM_LOAD_32dp32b32xENS4_13SM90_TMA_LOADES1E_NS4_39AutoVectorizingCopyWithAssumedAlignmentILi128EEENS4_14SM90_TMA_STOREES1E_S25_S25_EEEvvEEEEvNT_6ParamsE)
        /*0038*/ 	.word	0x00000000


	//----- nvinfo : EIATTR_MIN_STACK_SIZE
	.align		4
.L_27:
        /*003c*/ 	.byte	0x04, 0x12
        /*003e*/ 	.short	(.L_29 - .L_28)
	.align		4
.L_28:
        /*0040*/ 	.word	index@(_ZN7cutlass13device_kernelINS_4gemm6kernel13GemmUniversalIN4cute5tupleIJiiiiEEENS1_10collective13CollectiveMmaINS1_35MainloopSm100TmaUmmaWarpSpecializedILi4ELi2ELi4ENS5_IJNS4_1CILi2EEENSA_ILi1EEESC_EEEEENS5_IJNSA_ILi128EEESF_NSA_ILi32EEEEEENS_12float_e4m3_tENS5_IJlSC_lEEESI_SJ_NS4_8TiledMMAINS4_8MMA_AtomIJNS4_10MMA_TraitsINS4_25SM100_MMA_F8F6F4_2x1SM_SSEJSI_SI_fSF_SF_NS4_17integral_constantINS4_4UMMA5MajorELSQ_0EEESR_NSO_INSP_7ScaleInELSS_0EEEST_EEEEEENS4_6LayoutINS5_IJSC_SC_SC_EEENS5_IJNSA_ILi0EEESY_SY_EEEEENS5_IJNS4_10UnderscoreES11_S11_EEEEENS4_18SM100_TMA_2SM_LOADENS4_14ComposedLayoutINS4_7SwizzleILi1ELi4ELi3EEENS4_18smem_ptr_flag_bitsILi8EEENSW_INS5_IJNSA_ILi8EEESG_EEENS5_IJSG_SC_EEEEEEEvNS4_8identityES14_S1E_vS1F_EENS_8epilogue10collective18CollectiveEpilogueINS1H_23Sm100TmaWarpSpecializedILi2ELi2ELi32ELb0ELb0EEEJNS5_IJNSA_ILi64EEESF_SG_EEENS5_IJNSW_IS1M_SC_EENSW_INS5_IJSG_SB_EEENS5_IJSC_S1M_EEEEEEEESI_SJ_SI_SJ_NS1H_6fusion15FusionCallbacksIS1L_NS1T_17LinearCombinationISI_fSI_fLNS_15FloatRoundStyleE2EEES1N_S1S_JEEENS4_5SM1004TMEM4LOAD26SM100_TMEM_LOAD_32dp32b32xENS4_13SM90_TMA_LOADES1E_NS4_39AutoVectorizingCopyWithAssumedAlignmentILi128EEENS4_14SM90_TMA_STOREES1E_S25_S25_EEEvvEEEEvNT_6ParamsE)
        /*0044*/ 	.word	0x00000000
.L_29:


//--------------------- .nv.compat                --------------------------
	.section	.nv.compat,"",@"SHT_CUDA_COMPAT_INFO"
	.align	4
        /*0000*/ 	.byte	0x02, 0x09, 0x01, 0x00, 0x02, 0x02, 0x02, 0x00, 0x02, 0x05, 0x05, 0x00, 0x03, 0x07, 0x01, 0x01
        /*0010*/ 	.byte	0x02, 0x03, 0x01, 0x00, 0x02, 0x06, 0x01, 0x00, 0x04, 0x0b, 0x08, 0x00, 0x09, 0x00, 0x00, 0x00
        /*0020*/ 	.byte	0x00, 0x00, 0x00, 0x00


//--------------------- .nv.info._ZN7cutlass13device_kernelINS_4gemm6kernel13GemmUniversalIN4cute5tupleIJiiiiEEENS1_10collective13CollectiveMmaINS1_35MainloopSm100TmaUmmaWarpSpecializedILi4ELi2ELi4ENS5_IJNS4_1CILi2EEENSA_ILi1EEESC_EEEEENS5_IJNSA_ILi128EEESF_NSA_ILi32EEEEEENS_12float_e4m3_tENS5_IJlSC_lEEESI_SJ_NS4_8TiledMMAINS4_8MMA_AtomIJNS4_10MMA_TraitsINS4_25SM100_MMA_F8F6F4_2x1SM_SSEJSI_SI_fSF_SF_NS4_17integral_constantINS4_4UMMA5MajorELSQ_0EEESR_NSO_INSP_7ScaleInELSS_0EEEST_EEEEEENS4_6LayoutINS5_IJSC_SC_SC_EEENS5_IJNSA_ILi0EEESY_SY_EEEEENS5_IJNS4_10UnderscoreES11_S11_EEEEENS4_18SM100_TMA_2SM_LOADENS4_14ComposedLayoutINS4_7SwizzleILi1ELi4ELi3EEENS4_18smem_ptr_flag_bitsILi8EEENSW_INS5_IJNSA_ILi8EEESG_EEENS5_IJSG_SC_EEEEEEEvNS4_8identityES14_S1E_vS1F_EENS_8epilogue10collective18CollectiveEpilogueINS1H_23Sm100TmaWarpSpecializedILi2ELi2ELi32ELb0ELb0EEEJNS5_IJNSA_ILi64EEESF_SG_EEENS5_IJNSW_IS1M_SC_EENSW_INS5_IJSG_SB_EEENS5_IJSC_S1M_EEEEEEEESI_SJ_SI_SJ_NS1H_6fusion15FusionCallbacksIS1L_NS1T_17LinearCombinationISI_fSI_fLNS_15FloatRoundStyleE2EEES1N_S1S_JEEENS4_5SM1004TMEM4LOAD26SM100_TMEM_LOAD_32dp32b32xENS4_13SM90_TMA_LOADES1E_NS4_39AutoVectorizingCopyWithAssumedAlignmentILi128EEENS4_14SM90_TMA_STOREES1E_S25_S25_EEEvvEEEEvNT_6ParamsE --------------------------
	.section	.nv.info._ZN7cutlass13device_kernelINS_4gemm6kernel13GemmUniversalIN4cute5tupleIJiiiiEEENS1_10collective13CollectiveMmaINS1_35MainloopSm100TmaUmmaWarpSpecializedILi4ELi2ELi4ENS5_IJNS4_1CILi2EEENSA_ILi1EEESC_EEEEENS5_IJNSA_ILi128EEESF_NSA_ILi32EEEEEENS_12float_e4m3_tENS5_IJlSC_lEEESI_SJ_NS4_8TiledMMAINS4_8MMA_AtomIJNS4_10MMA_TraitsINS4_25SM100_MMA_F8F6F4_2x1SM_SSEJSI_SI_fSF_SF_NS4_17integral_constantINS4_4UMMA5MajorELSQ_0EEESR_NSO_INSP_7ScaleInELSS_0EEEST_EEEEEENS4_6LayoutINS5_IJSC_SC_SC_EEENS5_IJNSA_ILi0EEESY_SY_EEEEENS5_IJNS4_10UnderscoreES11_S11_EEEEENS4_18SM100_TMA_2SM_LOADENS4_14ComposedLayoutINS4_7SwizzleILi1ELi4ELi3EEENS4_18smem_ptr_flag_bitsILi8EEENSW_INS5_IJNSA_ILi8EEESG_EEENS5_IJSG_SC_EEEEEEEvNS4_8identityES14_S1E_vS1F_EENS_8epilogue10collective18CollectiveEpilogueINS1H_23Sm100TmaWarpSpecializedILi2ELi2ELi32ELb0ELb0EEEJNS5_IJNSA_ILi64EEESF_SG_EEENS5_IJNSW_IS1M_SC_EENSW_INS5_IJSG_SB_EEENS5_IJSC_S1M_EEEEEEEESI_SJ_SI_SJ_NS1H_6fusion15FusionCallbacksIS1L_NS1T_17LinearCombinationISI_fSI_fLNS_15FloatRoundStyleE2EEES1N_S1S_JEEENS4_5SM1004TMEM4LOAD26SM100_TMEM_LOAD_32dp32b32xENS4_13SM90_TMA_LOADES1E_NS4_39AutoVectorizingCopyWithAssumedAlignmentILi128EEENS4_14SM90_TMA_STOREES1E_S25_S25_EEEvvEEEEvNT_6ParamsE,"",@"SHT_CUDA_INFO"
	.sectionflags	@""
	.align	4


	//----- nvinfo : EIATTR_CUDA_API_VERSION
	.align		4
        /*0000*/ 	.byte	0x04, 0x37
        /*0002*/ 	.short	(.L_31 - .L_30)
.L_30:
        /*0004*/ 	.word	0x00000082


	//----- nvinfo : EIATTR_KPARAM_INFO
	.align		4
.L_31:
        /*0008*/ 	.byte	0x04, 0x17
        /*000a*/ 	.short	(.L_33 - .L_32)
.L_32:
        /*000c*/ 	.word	0x00000000
        /*0010*/ 	.short	0x0000
        /*0012*/ 	.short	0x0000
        /*0014*/ 	.byte	0x00, 0xf0, 0x01, 0x20


	//----- nvinfo : EIATTR_AT_ENTRY_FRAGMENTS
	.align		4
.L_33:
        /*0018*/ 	.byte	0x04, 0x4f
        /*001a*/ 	.short	(.L_35 - .L_34)


	//   ....[0]....
.L_34:
        /*001c*/ 	.word	0x00000007


	//----- nvinfo : EIATTR_RESERVED_SMEM_USED
	.align		4
.L_35:
        /*0020*/ 	.byte	0x01, 0x41
	.zero		2


	//----- nvinfo : EIATTR_SPARSE_MMA_MASK
	.align		4
        /*0024*/ 	.byte	0x03, 0x50
        /*0026*/ 	.short	0x0000


	//----- nvinfo : EIATTR_TCGEN05_2CTA_USED
	.align		4
        /*0028*/ 	.byte	0x01, 0x52
	.zero		2


	//----- nvinfo : EIATTR_MAXREG_COUNT
	.align		4
        /*002c*/ 	.byte	0x03, 0x1b
        /*002e*/ 	.short	0x00ff


	//----- nvinfo : EIATTR_NUM_BARRIERS
	.align		4
        /*0030*/ 	.byte	0x02, 0x4c
        /*0032*/ 	.byte	0x07
	.zero		1


	//----- nvinfo : EIATTR_EXTERNS
	.align		4
        /*0034*/ 	.byte	0x04, 0x0f
        /*0036*/ 	.short	(.L_37 - .L_36)


	//   ....[0]....
	.align		4
.L_36:
        /*0038*/ 	.word	index@(__assertfail)


	//----- nvinfo : EIATTR_MERCURY_ISA_VERSION
	.align		4
.L_37:
        /*003c*/ 	.byte	0x03, 0x5f
        /*003e*/ 	.short	0x0101


	//----- nvinfo : EIATTR_INT_WARP_WIDE_INSTR_OFFSETS
	.align		4
        /*0040*/ 	.byte	0x04, 0x31
        /*0042*/ 	.short	(.L_39 - .L_38)


	//   ....[0]....
.L_38:
        /*0044*/ 	.word	0x00000cd0


	//   ....[1]....
        /*0048*/ 	.word	0x00000d70


	//   ....[2]....
        /*004c*/ 	.word	0x000020a0


	//   ....[3]....
        /*0050*/ 	.word	0x00003e30


	//   ....[4]....
        /*0054*/ 	.word	0x00003e50


	//   ....[5]....
        /*0058*/ 	.word	0x00003e80


	//   ....[6]....
        /*005c*/ 	.word	0x000047b0


	//   ....[7]....
        /*0060*/ 	.word	0x000047d0


	//   ....[8]....
        /*0064*/ 	.word	0x000048d0


	//   ....[9]....
        /*0068*/ 	.word	0x00004a60


	//   ....[10]....
        /*006c*/ 	.word	0x00004a70


	//   ....[11]....
        /*0070*/ 	.word	0x00004c00


	//----- nvinfo : EIATTR_COOP_GROUP_MASK_REGIDS
	.align		4
.L_39:
        /*0074*/ 	.byte	0x04, 0x29
        /*0076*/ 	.short	(.L_41 - .L_40)


	//   ....[0]....
.L_40:
        /*0078*/ 	.word	0xffffffff


	//   ....[1]....
        /*007c*/ 	.word	0xffffffff


	//   ....[2]....
        /*0080*/ 	.word	0xffffffff


	//   ....[3]....
        /*0084*/ 	.word	0xffffffff


	//   ....[4]....
        /*0088*/ 	.word	0xffffffff


	//   ....[5]....
        /*008c*/ 	.word	0xffffffff


	//   ....[6]....
        /*0090*/ 	.word	0xffffffff


	//   ....[7]....
        /*0094*/ 	.word	0xffffffff


	//   ....[8]....
        /*0098*/ 	.word	0xffffffff


	//   ....[9]....
        /*009c*/ 	.word	0xffffffff


	//   ....[10]....
        /*00a0*/ 	.word	0xffffffff


	//   ....[11]....
        /*00a4*/ 	.word	0xffffffff


	//   ....[12]....
        /*00a8*/ 	.word	0xffffffff


	//   ....[13]....
        /*00ac*/ 	.word	0xffffffff


	//----- nvinfo : EIATTR_COOP_GROUP_INSTR_OFFSETS
	.align		4
.L_41:
        /*00b0*/ 	.byte	0x04, 0x28
        /*00b2*/ 	.short	(.L_43 - .L_42)


	//   ....[0]....
.L_42:
        /*00b4*/ 	.word	0x000000c0


	//   ....[1]....
        /*00b8*/ 	.word	0x00000500


	//   ....[2]....
        /*00bc*/ 	.word	0x00000680


	//   ....[3]....
        /*00c0*/ 	.word	0x000007d0


	//   ....[4]....
        /*00c4*/ 	.word	0x000008c0


	//   ....[5]....
        /*00c8*/ 	.word	0x00000a20


	//   ....[6]....
        /*00cc*/ 	.word	0x00000bb0


	//   ....[7]....
        /*00d0*/ 	.word	0x00000df0


	//   ....[8]....
        /*00d4*/ 	.word	0x00001f80


	//   ....[9]....
        /*00d8*/ 	.word	0x00002d60


	//   ....[10]....
        /*00dc*/ 	.word	0x00003230


	//   ....[11]....
        /*00e0*/ 	.word	0x00003260


	//   ....[12]....
        /*00e4*/ 	.word	0x00003d30


	//   ....[13]....
        /*00e8*/ 	.word	0x00003f40


	//----- nvinfo : EIATTR_VRC_CTA_INIT_COUNT
	.align		4
.L_43:
        /*00ec*/ 	.byte	0x02, 0x4a
        /*00ee*/ 	.byte	0x80
	.zero		1


	//----- nvinfo : EIATTR_SYSCALL_OFFSETS
	.align		4
        /*00f0*/ 	.byte	0x04, 0x46
        /*00f2*/ 	.short	(.L_45 - .L_44)


	//   ....[0]....
.L_44:
        /*00f4*/ 	.word	0x00005650


	//   ....[1]....
        /*00f8*/ 	.word	0x00005790


	//   ....[2]....
        /*00fc*/ 	.word	0x00005f80


	//   ....[3]....
        /*0100*/ 	.word	0x00006d60


	//----- nvinfo : EIATTR_MBARRIER_INSTR_OFFSETS
	.align		4
.L_45:
        /*0104*/ 	.byte	0x04, 0x39
        /*0106*/ 	.short	(.L_47 - .L_46)


	//   ....[0]....
.L_46:
        /*0108*/ 	.word	0x000005f0
        /*010c*/ 	.word	0x000000ff
        /*0110*/ 	.word	0x00000000
        /*0114*/ 	.short	0x0100
        /*0116*/ 	.byte	0x08
	.zero		1


	//   ....[1]....
        /*0118*/ 	.word	0x00000600
        /*011c*/ 	.word	0x000000ff
        /*0120*/ 	.word	0x00000020
        /*0124*/ 	.short	0x0100
        /*0126*/ 	.byte	0x08
	.zero		1


	//   ....[2]....
        /*0128*/ 	.word	0x00000610
        /*012c*/ 	.word	0x000000ff
        /*0130*/ 	.word	0x00000008
        /*0134*/ 	.short	0x0100
        /*0136*/ 	.byte	0x08
	.zero		1


	//   ....[3]....
        /*0138*/ 	.word	0x00000620
        /*013c*/ 	.word	0x000000ff
        /*0140*/ 	.word	0x00000028
        /*0144*/ 	.short	0x0100
        /*0146*/ 	.byte	0x08
	.zero		1


	//   ....[4]....
        /*0148*/ 	.word	0x00000630
        /*014c*/ 	.word	0x000000ff
        /*0150*/ 	.word	0x00000010
        /*0154*/ 	.short	0x0100
        /*0156*/ 	.byte	0x08
	.zero		1


	//   ....[5]....
        /*0158*/ 	.word	0x00000640
        /*015c*/ 	.word	0x000000ff
        /*0160*/ 	.word	0x00000030
        /*0164*/ 	.short	0x0100
        /*0166*/ 	.byte	0x08
	.zero		1


	//   ....[6]....
        /*0168*/ 	.word	0x00000650
        /*016c*/ 	.word	0x000000ff
        /*0170*/ 	.word	0x00000018
        /*0174*/ 	.short	0x0100
        /*0176*/ 	.byte	0x08
	.zero		1


	//   ....[7]....
        /*0178*/ 	.word	0x00000660
        /*017c*/ 	.word	0x000000ff
        /*0180*/ 	.word	0x00000038
        /*0184*/ 	.short	0x0100
        /*0186*/ 	.byte	0x08
	.zero		1


	//   ....[8]....
        /*0188*/ 	.word	0x00000780
        /*018c*/ 	.word	0x000000ff
        /*0190*/ 	.word	0x00000040
        /*0194*/ 	.short	0x0100
        /*0196*/ 	.byte	0x09
	.zero		1


	//   ....[9]....
        /*0198*/ 	.word	0x00000790
        /*019c*/ 	.word	0x000000ff
        /*01a0*/ 	.word	0x00000050
        /*01a4*/ 	.short	0x0100
        /*01a6*/ 	.byte	0x09
	.zero		1


	//   ....[10]....
        /*01a8*/ 	.word	0x000007a0
        /*01ac*/ 	.word	0x000000ff
        /*01b0*/ 	.word	0x00000048
        /*01b4*/ 	.short	0x0100
        /*01b6*/ 	.byte	0x09
	.zero		1


	//   ....[11]....
        /*01b8*/ 	.word	0x000007b0
        /*01bc*/ 	.word	0x000000ff
        /*01c0*/ 	.word	0x00000058
        /*01c4*/ 	.short	0x0100
        /*01c6*/ 	.byte	0x09
	.zero		1


	//   ....[12]....
        /*01c8*/ 	.word	0x00000890
        /*01cc*/ 	.word	0x000000ff
        /*01d0*/ 	.word	0x00000060
        /*01d4*/ 	.short	0x0100
        /*01d6*/ 	.byte	0x08
	.zero		1


	//   ....[13]....
        /*01d8*/ 	.word	0x000008a0
        /*01dc*/ 	.word	0x000000ff
        /*01e0*/ 	.word	0x00000068
        /*01e4*/ 	.short	0x0100
        /*01e6*/ 	.byte	0x08
	.zero		1


	//   ....[14]....
        /*01e8*/ 	.word	0x000009d0
        /*01ec*/ 	.word	0x000000ff
        /*01f0*/ 	.word	0x00000070
        /*01f4*/ 	.short	0x0100
        /*01f6*/ 	.byte	0x08
	.zero		1


	//   ....[15]....
        /*01f8*/ 	.word	0x000009e0
        /*01fc*/ 	.word	0x000000ff
        /*0200*/ 	.word	0x00000080
        /*0204*/ 	.short	0x0100
        /*0206*/ 	.byte	0x08
	.zero		1


	//   ....[16]....
        /*0208*/ 	.word	0x000009f0
        /*020c*/ 	.word	0x000000ff
        /*0210*/ 	.word	0x00000078
        /*0214*/ 	.short	0x0100
        /*0216*/ 	.byte	0x08
	.zero		1


	//   ....[17]....
        /*0218*/ 	.word	0x00000a00
        /*021c*/ 	.word	0x000000ff
        /*0220*/ 	.word	0x00000088
        /*0224*/ 	.short	0x0100
        /*0226*/ 	.byte	0x08
	.zero		1


	//   ....[18]....
        /*0228*/ 	.word	0x00000b20
        /*022c*/ 	.word	0x000000ff
        /*0230*/ 	.word	0x00000090
        /*0234*/ 	.short	0x0100
        /*0236*/ 	.byte	0x09
	.zero		1


	//   ....[19]....
        /*0238*/ 	.word	0x00000b30
        /*023c*/ 	.word	0x000000ff
        /*0240*/ 	.word	0x000000b0
        /*0244*/ 	.short	0x0100
        /*0246*/ 	.byte	0x09
	.zero		1


	//   ....[20]....
        /*0248*/ 	.word	0x00000b40
        /*024c*/ 	.word	0x000000ff
        /*0250*/ 	.word	0x00000098
        /*0254*/ 	.short	0x0100
        /*0256*/ 	.byte	0x09
	.zero		1


	//   ....[21]....
        /*0258*/ 	.word	0x00000b50
        /*025c*/ 	.word	0x000000ff
        /*0260*/ 	.word	0x000000b8
        /*0264*/ 	.short	0x0100
        /*0266*/ 	.byte	0x09
	.zero		1


	//   ....[22]....
        /*0268*/ 	.word	0x00000b60
        /*026c*/ 	.word	0x000000ff
        /*0270*/ 	.word	0x000000a0
        /*0274*/ 	.short	0x0100
        /*0276*/ 	.byte	0x09
	.zero		1


	//   ....[23]....
        /*0278*/ 	.word	0x00000b70
        /*027c*/ 	.word	0x000000ff
        /*0280*/ 	.word	0x000000c0
        /*0284*/ 	.short	0x0100
        /*0286*/ 	.byte	0x09
	.zero		1


	//   ....[24]....
        /*0288*/ 	.word	0x00000b80
        /*028c*/ 	.word	0x000000ff
        /*0290*/ 	.word	0x000000a8
        /*0294*/ 	.short	0x0100
        /*0296*/ 	.byte	0x09
	.zero		1


	//   ....[25]....
        /*0298*/ 	.word	0x00000b90
        /*029c*/ 	.word	0x000000ff
        /*02a0*/ 	.word	0x000000c8
        /*02a4*/ 	.short	0x0100
        /*02a6*/ 	.byte	0x09
	.zero		1


	//   ....[26]....
        /*02a8*/ 	.word	0x00000c80
        /*02ac*/ 	.word	0x000000ff
        /*02b0*/ 	.word	0x000000d0
        /*02b4*/ 	.short	0x0100
        /*02b6*/ 	.byte	0x08
	.zero		1


	//   ....[27]....
        /*02b8*/ 	.word	0x00000c90
        /*02bc*/ 	.word	0x000000ff
        /*02c0*/ 	.word	0x000000e0
        /*02c4*/ 	.short	0x0100
        /*02c6*/ 	.byte	0x08
	.zero		1


	//   ....[28]....
        /*02c8*/ 	.word	0x00000ca0
        /*02cc*/ 	.word	0x000000ff
        /*02d0*/ 	.word	0x000000d8
        /*02d4*/ 	.short	0x0100
        /*02d6*/ 	.byte	0x08
	.zero		1


	//   ....[29]....
        /*02d8*/ 	.word	0x00000cb0
        /*02dc*/ 	.word	0x000000ff
        /*02e0*/ 	.word	0x000000e8
        /*02e4*/ 	.short	0x0100
        /*02e6*/ 	.byte	0x08
	.zero		1


	//   ....[30]....
        /*02e8*/ 	.word	0x00000da0
        /*02ec*/ 	.word	0x000000ff
        /*02f0*/ 	.word	0x000000f0
        /*02f4*/ 	.short	0x0100
        /*02f6*/ 	.byte	0x07
	.zero		1


	//   ....[31]....
        /*02f8*/ 	.word	0x000017b0
        /*02fc*/ 	.word	0x00000003
        /*0300*/ 	.word	0x000000e0
        /*0304*/ 	.short	0x010a
        /*0306*/ 	.byte	0xff
	.zero		1


	//   ....[32]....
        /*0308*/ 	.word	0x000017e0
        /*030c*/ 	.word	0x00000003
        /*0310*/ 	.word	0x000000d0
        /*0314*/ 	.short	0x0101
        /*0316*/ 	.byte	0xff
	.zero		1


	//   ....[33]....
        /*0318*/ 	.word	0x000018e0
        /*031c*/ 	.word	0x000000ff
        /*0320*/ 	.word	0x00000020
        /*0324*/ 	.short	0x010a
        /*0326*/ 	.byte	0x08
	.zero		1


	//   ....[34]....
        /*0328*/ 	.word	0x000019a0
        /*032c*/ 	.word	0x000000ff
        /*0330*/ 	.word	0x00000020
        /*0334*/ 	.short	0x010a
        /*0336*/ 	.byte	0x21
	.zero		1


	//   ....[35]....
        /*0338*/ 	.word	0x00001b60
        /*033c*/ 	.word	0x000000ff
        /*0340*/ 	.word	0x00000020
        /*0344*/ 	.short	0x010a
        /*0346*/ 	.byte	0x08
	.zero		1


	//   ....[36]....
        /*0348*/ 	.word	0x00001c40
        /*034c*/ 	.word	0x000000ff
        /*0350*/ 	.word	0x00000068
        /*0354*/ 	.short	0x0101
        /*0356*/ 	.byte	0x06
	.zero		1


	//   ....[37]....
        /*0358*/ 	.word	0x00001c60
        /*035c*/ 	.word	0x000000ff
        /*0360*/ 	.word	0x00000020
        /*0364*/ 	.short	0x010a
        /*0366*/ 	.byte	0x08
	.zero		1


	//   ....[38]....
        /*0368*/ 	.word	0x00001ce0
        /*036c*/ 	.word	0x000000ff
        /*0370*/ 	.word	0x00000020
        /*0374*/ 	.short	0x010a
        /*0376*/ 	.byte	0x11
	.zero		1


	//   ....[39]....
        /*0378*/ 	.word	0x00001e70
        /*037c*/ 	.word	0x000000ff
        /*0380*/ 	.word	0x00000020
        /*0384*/ 	.short	0x010a
        /*0386*/ 	.byte	0x08
	.zero		1


	//   ....[40]....
        /*0388*/ 	.word	0x00001fb0
        /*038c*/ 	.word	0x00000002
        /*0390*/ 	.word	0x00000070
        /*0394*/ 	.short	0x010a
        /*0396*/ 	.byte	0xff
	.zero		1


	//   ....[41]....
        /*0398*/ 	.word	0x00002070
        /*039c*/ 	.word	0x00000002
        /*03a0*/ 	.word	0x00000000
        /*03a4*/ 	.short	0x0101
        /*03a6*/ 	.byte	0xff
	.zero		1


	//   ....[42]....
        /*03a8*/ 	.word	0x000025d0
        /*03ac*/ 	.word	0x000000ff
        /*03b0*/ 	.word	0x00000000
        /*03b4*/ 	.short	0x010a
        /*03b6*/ 	.byte	0x04
	.zero		1


	//   ....[43]....
        /*03b8*/ 	.word	0x00002660
        /*03bc*/ 	.word	0x000000ff
        /*03c0*/ 	.word	0x00000000
        /*03c4*/ 	.short	0x010a
        /*03c6*/ 	.byte	0x04
	.zero		1


	//   ....[44]....
        /*03c8*/ 	.word	0x000026f0
        /*03cc*/ 	.word	0x000000ff
        /*03d0*/ 	.word	0x00000000
        /*03d4*/ 	.short	0x010a
        /*03d6*/ 	.byte	0x04
	.zero		1


	//   ....[45]....
        /*03d8*/ 	.word	0x00002790
        /*03dc*/ 	.word	0x00000000
        /*03e0*/ 	.word	0x00000000
        /*03e4*/ 	.short	0x010a
        /*03e6*/ 	.byte	0xff
	.zero		1


	//   ....[46]....
        /*03e8*/ 	.word	0x000028c0
        /*03ec*/ 	.word	0x00000000
        /*03f0*/ 	.word	0x000000d0
        /*03f4*/ 	.short	0x010a
        /*03f6*/ 	.byte	0xff
	.zero		1


	//   ....[47]....
        /*03f8*/ 	.word	0x00002930
        /*03fc*/ 	.word	0x00000004
        /*0400*/ 	.word	0x00000000
        /*0404*/ 	.short	0x0101
        /*0406*/ 	.byte	0xff
	.zero		1


	//   ....[48]....
        /*0408*/ 	.word	0x00002950
        /*040c*/ 	.word	0x000000ff
        /*0410*/ 	.word	0x00000080
        /*0414*/ 	.short	0x010a
        /*0416*/ 	.byte	0x05
	.zero		1


	//   ....[49]....
        /*0418*/ 	.word	0x00002a70
        /*041c*/ 	.word	0x00000000
        /*0420*/ 	.word	0x00000070
        /*0424*/ 	.short	0x010a
        /*0426*/ 	.byte	0xff
	.zero		1


	//   ....[50]....
        /*0428*/ 	.word	0x00002b70
        /*042c*/ 	.word	0x00000000
        /*0430*/ 	.word	0x00000000
        /*0434*/ 	.short	0x0101
        /*0436*/ 	.byte	0xff
	.zero		1


	//   ....[51]....
        /*0438*/ 	.word	0x00002c00
        /*043c*/ 	.word	0x000000ff
        /*0440*/ 	.word	0x00000080
        /*0444*/ 	.short	0x0106
        /*0446*/ 	.byte	0x05
	.zero		1


	//   ....[52]....
        /*0448*/ 	.word	0x00002c20
        /*044c*/ 	.word	0x000000ff
        /*0450*/ 	.word	0x00000080
        /*0454*/ 	.short	0x010a
        /*0456*/ 	.byte	0x05
	.zero		1


	//   ....[53]....
        /*0458*/ 	.word	0x00002cb0
        /*045c*/ 	.word	0x000000ff
        /*0460*/ 	.word	0x00000080
        /*0464*/ 	.short	0x0106
        /*0466*/ 	.byte	0x04
	.zero		1


	//   ....[54]....
        /*0468*/ 	.word	0x00002cf0
        /*046c*/ 	.word	0x00000000
        /*0470*/ 	.word	0x00000080
        /*0474*/ 	.short	0x010a
        /*0476*/ 	.byte	0xff
	.zero		1


	//   ....[55]....
        /*0478*/ 	.word	0x00002f30
        /*047c*/ 	.word	0x000000ff
        /*0480*/ 	.word	0x00000008
        /*0484*/ 	.short	0x010a
        /*0486*/ 	.byte	0x06
	.zero		1


	//   ....[56]....
        /*0488*/ 	.word	0x00002f50
        /*048c*/ 	.word	0x000000ff
        /*0490*/ 	.word	0x00000008
        /*0494*/ 	.short	0x010a
        /*0496*/ 	.byte	0x06
	.zero		1


	//   ....[57]....
        /*0498*/ 	.word	0x000030e0
        /*049c*/ 	.word	0x000000ff
        /*04a0*/ 	.word	0x00000008
        /*04a4*/ 	.short	0x010a
        /*04a6*/ 	.byte	0x06
	.zero		1


	//   ....[58]....
        /*04a8*/ 	.word	0x00003100
        /*04ac*/ 	.word	0x000000ff
        /*04b0*/ 	.word	0x00000008
        /*04b4*/ 	.short	0x010a
        /*04b6*/ 	.byte	0x06
	.zero		1


	//   ....[59]....
        /*04b8*/ 	.word	0x000031c0
        /*04bc*/ 	.word	0x000000ff
        /*04c0*/ 	.word	0x00000000
        /*04c4*/ 	.short	0x0101
        /*04c6*/ 	.byte	0x07
	.zero		1


	//   ....[60]....
        /*04c8*/ 	.word	0x000034a0
        /*04cc*/ 	.word	0x00000000
        /*04d0*/ 	.word	0x00000070
        /*04d4*/ 	.short	0x010a
        /*04d6*/ 	.byte	0xff
	.zero		1


	//   ....[61]....
        /*04d8*/ 	.word	0x00003560
        /*04dc*/ 	.word	0x00000000
        /*04e0*/ 	.word	0x00000000
        /*04e4*/ 	.short	0x0101
        /*04e6*/ 	.byte	0xff
	.zero		1


	//   ....[62]....
        /*04e8*/ 	.word	0x00003610
        /*04ec*/ 	.word	0x000000ff
        /*04f0*/ 	.word	0x00000000
        /*04f4*/ 	.short	0x010a
        /*04f6*/ 	.byte	0x06
	.zero		1


	//   ....[63]....
        /*04f8*/ 	.word	0x00003620
        /*04fc*/ 	.word	0x000000ff
        /*0500*/ 	.word	0x000000b0
        /*0504*/ 	.short	0x010a
        /*0506*/ 	.byte	0x0b
	.zero		1


	//   ....[64]....
        /*0508*/ 	.word	0x000036e0
        /*050c*/ 	.word	0x000000ff
        /*0510*/ 	.word	0x00000000
        /*0514*/ 	.short	0x010a
        /*0516*/ 	.byte	0x09
	.zero		1


	//   ....[65]....
        /*0518*/ 	.word	0x00003820
        /*051c*/ 	.word	0x000000ff
        /*0520*/ 	.word	0x00000000
        /*0524*/ 	.short	0x010a
        /*0526*/ 	.byte	0x06
	.zero		1


	//   ....[66]....
        /*0528*/ 	.word	0x00003a20
        /*052c*/ 	.word	0x000000ff
        /*0530*/ 	.word	0x00000000
        /*0534*/ 	.short	0x010a
        /*0536*/ 	.byte	0x07
	.zero		1


	//   ....[67]....
        /*0538*/ 	.word	0x00003ab0
        /*053c*/ 	.word	0x000000ff
        /*0540*/ 	.word	0x00000000
        /*0544*/ 	.short	0x010a
        /*0546*/ 	.byte	0x07
	.zero		1


	//   ....[68]....
        /*0548*/ 	.word	0x00003b40
        /*054c*/ 	.word	0x000000ff
        /*0550*/ 	.word	0x00000000
        /*0554*/ 	.short	0x010a
        /*0556*/ 	.byte	0x07
	.zero		1


	//   ....[69]....
        /*0558*/ 	.word	0x00003be0
        /*055c*/ 	.word	0x00000000
        /*0560*/ 	.word	0x00000000
        /*0564*/ 	.short	0x010a
        /*0566*/ 	.byte	0xff
	.zero		1


	//   ....[70]....
        /*0568*/ 	.word	0x00003c20
        /*056c*/ 	.word	0x00000000
        /*0570*/ 	.word	0x00000000
        /*0574*/ 	.short	0x010a
        /*0576*/ 	.byte	0xff
	.zero		1


	//   ....[71]....
        /*0578*/ 	.word	0x00003c90
        /*057c*/ 	.word	0x000000ff
        /*0580*/ 	.word	0x00000000
        /*0584*/ 	.short	0x0101
        /*0586*/ 	.byte	0x05
	.zero		1


	//   ....[72]....
        /*0588*/ 	.word	0x00003cd0
        /*058c*/ 	.word	0x000000ff
        /*0590*/ 	.word	0x000000f0
        /*0594*/ 	.short	0x010a
        /*0596*/ 	.byte	0x08
	.zero		1


	//   ....[73]....
        /*0598*/ 	.word	0x00003d20
        /*059c*/ 	.word	0x000000ff
        /*05a0*/ 	.word	0x00000000
        /*05a4*/ 	.short	0x0101
        /*05a6*/ 	.byte	0x05
	.zero		1


	//   ....[74]....
        /*05a8*/ 	.word	0x00004150
        /*05ac*/ 	.word	0x00000000
        /*05b0*/ 	.word	0x00000070
        /*05b4*/ 	.short	0x010a
        /*05b6*/ 	.byte	0xff
	.zero		1


	//   ....[75]....
        /*05b8*/ 	.word	0x00004210
        /*05bc*/ 	.word	0x00000000
        /*05c0*/ 	.word	0x00000000
        /*05c4*/ 	.short	0x0101
        /*05c6*/ 	.byte	0xff
	.zero		1


	//   ....[76]....
        /*05c8*/ 	.word	0x00004530
        /*05cc*/ 	.word	0x000000ff
        /*05d0*/ 	.word	0x00000068
        /*05d4*/ 	.short	0x010a
        /*05d6*/ 	.byte	0x07
	.zero		1


	//   ....[77]....
        /*05d8*/ 	.word	0x00004720
        /*05dc*/ 	.word	0x000000ff
        /*05e0*/ 	.word	0x00000050
        /*05e4*/ 	.short	0x010a
        /*05e6*/ 	.byte	0x07
	.zero		1


	//   ....[78]....
        /*05e8*/ 	.word	0x00004980
        /*05ec*/ 	.word	0x000000ff
        /*05f0*/ 	.word	0x00000040
        /*05f4*/ 	.short	0x010b
        /*05f6*/ 	.byte	0x07
	.zero		1


	//   ....[79]....
        /*05f8*/ 	.word	0x000049f0
        /*05fc*/ 	.word	0x000000ff
        /*0600*/ 	.word	0x00000000
        /*0604*/ 	.short	0x0101
        /*0606*/ 	.byte	0x0e
	.zero		1


	//   ....[80]....
        /*0608*/ 	.word	0x00004a30
        /*060c*/ 	.word	0x000000ff
        /*0610*/ 	.word	0x00000058
        /*0614*/ 	.short	0x010a
        /*0616*/ 	.byte	0x07
	.zero		1


	//   ....[81]....
        /*0618*/ 	.word	0x00004c60
        /*061c*/ 	.word	0x000000ff
        /*0620*/ 	.word	0x00000048
        /*0624*/ 	.short	0x010b
        /*0626*/ 	.byte	0x07
	.zero		1


	//   ....[82]....
        /*0628*/ 	.word	0x00004c80
        /*062c*/ 	.word	0x000000ff
        /*0630*/ 	.word	0x00000000
        /*0634*/ 	.short	0x0101
        /*0636*/ 	.byte	0x0d
	.zero		1


	//   ....[83]....
        /*0638*/ 	.word	0x00004cb0
        /*063c*/ 	.word	0x000000ff
        /*0640*/ 	.word	0x00000050
        /*0644*/ 	.short	0x010a
        /*0646*/ 	.byte	0x07
	.zero		1


	//   ....[84]....
        /*0648*/ 	.word	0x00004cf0
        /*064c*/ 	.word	0x00000000
        /*0650*/ 	.word	0x00000058
        /*0654*/ 	.short	0x010a
        /*0656*/ 	.byte	0xff
	.zero		1


	//   ....[85]....
        /*0658*/ 	.word	0x00005020
        /*065c*/ 	.word	0x00000000
        /*0660*/ 	.word	0x00000070
        /*0664*/ 	.short	0x010a
        /*0666*/ 	.byte	0xff
	.zero		1


	//   ....[86]....
        /*0668*/ 	.word	0x00005130
        /*066c*/ 	.word	0x00000000
        /*0670*/ 	.word	0x00000000
        /*0674*/ 	.short	0x0101
        /*0676*/ 	.byte	0xff
	.zero		1


	//   ....[87]....
        /*0678*/ 	.word	0x00005b40
        /*067c*/ 	.word	0x00000003
        /*0680*/ 	.word	0x00000040
        /*0684*/ 	.short	0x010a
        /*0686*/ 	.byte	0xff
	.zero		1


	//   ....[88]....
        /*0688*/ 	.word	0x00005b90
        /*068c*/ 	.word	0x0000006f
        /*0690*/ 	.word	0x00000090
        /*0694*/ 	.short	0x010a
        /*0696*/ 	.byte	0xff
	.zero		1


	//   ....[89]....
        /*0698*/ 	.word	0x00005cc0
        /*069c*/ 	.word	0x00000003
        /*06a0*/ 	.word	0x00000040
        /*06a4*/ 	.short	0x010a
        /*06a6*/ 	.byte	0xff
	.zero		1


	//   ....[90]....
        /*06a8*/ 	.word	0x00005e00
        /*06ac*/ 	.word	0x00000000
        /*06b0*/ 	.word	0x00000000
        /*06b4*/ 	.short	0x0101
        /*06b6*/ 	.byte	0xff
	.zero		1


	//   ....[91]....
        /*06b8*/ 	.word	0x00005e60
        /*06bc*/ 	.word	0x0000006f
        /*06c0*/ 	.word	0x00000090
        /*06c4*/ 	.short	0x010a
        /*06c6*/ 	.byte	0xff
	.zero		1


	//   ....[92]....
        /*06c8*/ 	.word	0x00006a00
        /*06cc*/ 	.word	0x0000007d
        /*06d0*/ 	.word	0x00000040
        /*06d4*/ 	.short	0x010a
        /*06d6*/ 	.byte	0xff
	.zero		1


	//   ....[93]....
        /*06d8*/ 	.word	0x00006ac0
        /*06dc*/ 	.word	0x0000007d
        /*06e0*/ 	.word	0x00000040
        /*06e4*/ 	.short	0x010a
        /*06e6*/ 	.byte	0xff
	.zero		1


	//   ....[94]....
        /*06e8*/ 	.word	0x00006c00
        /*06ec*/ 	.word	0x00000002
        /*06f0*/ 	.word	0x00000000
        /*06f4*/ 	.short	0x0101
        /*06f6*/ 	.byte	0xff
	.zero		1


	//   ....[95]....
        /*06f8*/ 	.word	0x00006ee0
        /*06fc*/ 	.word	0x0000006f
        /*0700*/ 	.word	0x00000000
        /*0704*/ 	.short	0x0101
        /*0706*/ 	.byte	0xff
	.zero		1


	//   ....[96]....
        /*0708*/ 	.word	0x00007890
        /*070c*/ 	.word	0x00000003
        /*0710*/ 	.word	0x000000e0
        /*0714*/ 	.short	0x010a
        /*0716*/ 	.byte	0xff
	.zero		1


	//   ....[97]....
        /*0718*/ 	.word	0x000078f0
        /*071c*/ 	.word	0x00000002
        /*0720*/ 	.word	0x00000020
        /*0724*/ 	.short	0x010a
        /*0726*/ 	.byte	0xff
	.zero		1


	//   ....[98]....
        /*0728*/ 	.word	0x00007950
        /*072c*/ 	.word	0x00000002
        /*0730*/ 	.word	0x00000020
        /*0734*/ 	.short	0x010a
        /*0736*/ 	.byte	0xff
	.zero		1


	//   ....[99]....
        /*0738*/ 	.word	0x000079a0
        /*073c*/ 	.word	0x00000002
        /*0740*/ 	.word	0x00000070
        /*0744*/ 	.short	0x010a
        /*0746*/ 	.byte	0xff
	.zero		1


	//   ....[100]....
        /*0748*/ 	.word	0x00007a00
        /*074c*/ 	.word	0x00000000
        /*0750*/ 	.word	0x00000000
        /*0754*/ 	.short	0x010a
        /*0756*/ 	.byte	0xff
	.zero		1


	//   ....[101]....
        /*0758*/ 	.word	0x00007a60
        /*075c*/ 	.word	0x00000000
        /*0760*/ 	.word	0x00000000
        /*0764*/ 	.short	0x010a
        /*0766*/ 	.byte	0xff
	.zero		1


	//   ....[102]....
        /*0768*/ 	.word	0x00007ac0
        /*076c*/ 	.word	0x00000000
        /*0770*/ 	.word	0x00000000
        /*0774*/ 	.short	0x010a
        /*0776*/ 	.byte	0xff
	.zero		1


	//   ....[103]....
        /*0778*/ 	.word	0x00007b10
        /*077c*/ 	.word	0x00000000
        /*0780*/ 	.word	0x000000d0
        /*0784*/ 	.short	0x010a
        /*0786*/ 	.byte	0xff
	.zero		1


	//   ....[104]....
        /*0788*/ 	.word	0x00007b70
        /*078c*/ 	.word	0x00000000
        /*0790*/ 	.word	0x00000080
        /*0794*/ 	.short	0x010a
        /*0796*/ 	.byte	0xff
	.zero		1


	//   ....[105]....
        /*0798*/ 	.word	0x00007bc0
        /*079c*/ 	.word	0x00000000
        /*07a0*/ 	.word	0x00000070
        /*07a4*/ 	.short	0x010a
        /*07a6*/ 	.byte	0xff
	.zero		1


	//   ....[106]....
        /*07a8*/ 	.word	0x00007c20
        /*07ac*/ 	.word	0x00000000
        /*07b0*/ 	.word	0x00000080
        /*07b4*/ 	.short	0x010a
        /*07b6*/ 	.byte	0xff
	.zero		1


	//   ....[107]....
        /*07b8*/ 	.word	0x00007c80
        /*07bc*/ 	.word	0x00000004
        /*07c0*/ 	.word	0x00000008
        /*07c4*/ 	.short	0x010a
        /*07c6*/ 	.byte	0xff
	.zero		1


	//   ....[108]....
        /*07c8*/ 	.word	0x00007d60
        /*07cc*/ 	.word	0x00000002
        /*07d0*/ 	.word	0x00000008
        /*07d4*/ 	.short	0x010a
        /*07d6*/ 	.byte	0xff
	.zero		1


	//   ....[109]....
        /*07d8*/ 	.word	0x00007db0
        /*07dc*/ 	.word	0x00000000
        /*07e0*/ 	.word	0x00000070
        /*07e4*/ 	.short	0x010a
        /*07e6*/ 	.byte	0xff
	.zero		1


	//   ....[110]....
        /*07e8*/ 	.word	0x00007e10
        /*07ec*/ 	.word	0x00000000
        /*07f0*/ 	.word	0x000000b0
        /*07f4*/ 	.short	0x010a
        /*07f6*/ 	.byte	0xff
	.zero		1


	//   ....[111]....
        /*07f8*/ 	.word	0x00007e70
        /*07fc*/ 	.word	0x00000000
        /*0800*/ 	.word	0x00000000
        /*0804*/ 	.short	0x010a
        /*0806*/ 	.byte	0xff
	.zero		1


	//   ....[112]....
        /*0808*/ 	.word	0x00007ed0
        /*080c*/ 	.word	0x00000000
        /*0810*/ 	.word	0x00000000
        /*0814*/ 	.short	0x010a
        /*0816*/ 	.byte	0xff
	.zero		1


	//   ....[113]....
        /*0818*/ 	.word	0x00007f30
        /*081c*/ 	.word	0x00000000
        /*0820*/ 	.word	0x00000000
        /*0824*/ 	.short	0x010a
        /*0826*/ 	.byte	0xff
	.zero		1


	//   ....[114]....
        /*0828*/ 	.word	0x00007f90
        /*082c*/ 	.word	0x00000000
        /*0830*/ 	.word	0x00000000
        /*0834*/ 	.short	0x010a
        /*0836*/ 	.byte	0xff
	.zero		1


	//   ....[115]....
        /*0838*/ 	.word	0x00007ff0
        /*083c*/ 	.word	0x00000000
        /*0840*/ 	.word	0x000000f0
        /*0844*/ 	.short	0x010a
        /*0846*/ 	.byte	0xff
	.zero		1


	//   ....[116]....
        /*0848*/ 	.word	0x00008040
        /*084c*/ 	.word	0x00000000
        /*0850*/ 	.word	0x00000070
        /*0854*/ 	.short	0x010a
        /*0856*/ 	.byte	0xff
	.zero		1


	//   ....[117]....
        /*0858*/ 	.word	0x000080a0
        /*085c*/ 	.word	0x00000000
        /*0860*/ 	.word	0x00000068
        /*0864*/ 	.short	0x010a
        /*0866*/ 	.byte	0xff
	.zero		1


	//   ....[118]....
        /*0868*/ 	.word	0x00008100
        /*086c*/ 	.word	0x00000003
        /*0870*/ 	.word	0x00000050
        /*0874*/ 	.short	0x010a
        /*0876*/ 	.byte	0xff
	.zero		1


	//   ....[119]....
        /*0878*/ 	.word	0x00008160
        /*087c*/ 	.word	0x00000003
        /*0880*/ 	.word	0x00000058
        /*0884*/ 	.short	0x010a
        /*0886*/ 	.byte	0xff
	.zero		1


	//   ....[120]....
        /*0888*/ 	.word	0x000081c0
        /*088c*/ 	.word	0x00000000
        /*0890*/ 	.word	0x00000050
        /*0894*/ 	.short	0x010a
        /*0896*/ 	.byte	0xff
	.zero		1


	//   ....[121]....
        /*0898*/ 	.word	0x00008210
        /*089c*/ 	.word	0x00000000
        /*08a0*/ 	.word	0x00000070
        /*08a4*/ 	.short	0x010a
        /*08a6*/ 	.byte	0xff
	.zero		1


	//   ....[122]....
        /*08a8*/ 	.word	0x00008260
        /*08ac*/ 	.word	0x00000003
        /*08b0*/ 	.word	0x00000040
        /*08b4*/ 	.short	0x010a
        /*08b6*/ 	.byte	0xff
	.zero		1


	//   ....[123]....
        /*08b8*/ 	.word	0x000082b0
        /*08bc*/ 	.word	0x0000006f
        /*08c0*/ 	.word	0x00000090
        /*08c4*/ 	.short	0x010a
        /*08c6*/ 	.byte	0xff
	.zero		1


	//   ....[124]....
        /*08c8*/ 	.word	0x00008300
        /*08cc*/ 	.word	0x0000007d
        /*08d0*/ 	.word	0x00000040
        /*08d4*/ 	.short	0x010a
        /*08d6*/ 	.byte	0xff
	.zero		1


	//----- nvinfo : EIATTR_NUM_MBARRIERS
	.align		4
.L_47:
        /*08d8*/ 	.byte	0x03, 0x38
        /*08da*/ 	.short	0x001f


	//----- nvinfo : EIATTR_EXIT_INSTR_OFFSETS
	.align		4
        /*08dc*/ 	.byte	0x04, 0x1c
        /*08de*/ 	.short	(.L_49 - .L_48)


	//   ....[0]....
.L_48:
        /*08e0*/ 	.word	0x000027c0


	//   ....[1]....
        /*08e4*/ 	.word	0x00002cc0


	//   ....[2]....
        /*08e8*/ 	.word	0x00002d20


	//   ....[3]....
        /*08ec*/ 	.word	0x00003f50


	//   ....[4]....
        /*08f0*/ 	.word	0x00004d20


	//   ....[5]....
        /*08f4*/ 	.word	0x00004d60


	//   ....[6]....
        /*08f8*/ 	.word	0x00007880


	//----- nvinfo : EIATTR_MAX_THREADS
	.align		4
.L_49:
        /*08fc*/ 	.byte	0x04, 0x05
        /*08fe*/ 	.short	(.L_51 - .L_50)
.L_50:
        /*0900*/ 	.word	0x00000100
        /*0904*/ 	.word	0x00000001
        /*0908*/ 	.word	0x00000001


	//----- nvinfo : EIATTR_CRS_STACK_SIZE
	.align		4
.L_51:
        /*090c*/ 	.byte	0x04, 0x1e
        /*090e*/ 	.short	(.L_53 - .L_52)
.L_52:
        /*0910*/ 	.word	0x00000000


	//----- nvinfo : EIATTR_CBANK_PARAM_SIZE
	.align		4
.L_53:
        /*0914*/ 	.byte	0x03, 0x19
        /*0916*/ 	.short	0x0800


	//----- nvinfo : EIATTR_PARAM_CBANK
	.align		4
        /*0918*/ 	.byte	0x04, 0x0a
        /*091a*/ 	.short	(.L_55 - .L_54)
	.align		4
.L_54:
        /*091c*/ 	.word	index@(.nv.constant0._ZN7cutlass13device_kernelINS_4gemm6kernel13GemmUniversalIN4cute5tupleIJiiiiEEENS1_10collective13CollectiveMmaINS1_35MainloopSm100TmaUmmaWarpSpecializedILi4ELi2ELi4ENS5_IJNS4_1CILi2EEENSA_ILi1EEESC_EEEEENS5_IJNSA_ILi128EEESF_NSA_ILi32EEEEEENS_12float_e4m3_tENS5_IJlSC_lEEESI_SJ_NS4_8TiledMMAINS4_8MMA_AtomIJNS4_10MMA_TraitsINS4_25SM100_MMA_F8F6F4_2x1SM_SSEJSI_SI_fSF_SF_NS4_17integral_constantINS4_4UMMA5MajorELSQ_0EEESR_NSO_INSP_7ScaleInELSS_0EEEST_EEEEEENS4_6LayoutINS5_IJSC_SC_SC_EEENS5_IJNSA_ILi0EEESY_SY_EEEEENS5_IJNS4_10UnderscoreES11_S11_EEEEENS4_18SM100_TMA_2SM_LOADENS4_14ComposedLayoutINS4_7SwizzleILi1ELi4ELi3EEENS4_18smem_ptr_flag_bitsILi8EEENSW_INS5_IJNSA_ILi8EEESG_EEENS5_IJSG_SC_EEEEEEEvNS4_8identityES14_S1E_vS1F_EENS_8epilogue10collective18CollectiveEpilogueINS1H_23Sm100TmaWarpSpecializedILi2ELi2ELi32ELb0ELb0EEEJNS5_IJNSA_ILi64EEESF_SG_EEENS5_IJNSW_IS1M_SC_EENSW_INS5_IJSG_SB_EEENS5_IJSC_S1M_EEEEEEEESI_SJ_SI_SJ_NS1H_6fusion15FusionCallbacksIS1L_NS1T_17LinearCombinationISI_fSI_fLNS_15FloatRoundStyleE2EEES1N_S1S_JEEENS4_5SM1004TMEM4LOAD26SM100_TMEM_LOAD_32dp32b32xENS4_13SM90_TMA_LOADES1E_NS4_39AutoVectorizingCopyWithAssumedAlignmentILi128EEENS4_14SM90_TMA_STOREES1E_S25_S25_EEEvvEEEEvNT_6ParamsE)
        /*0920*/ 	.short	0x0380
        /*0922*/ 	.short	0x0800


	//----- nvinfo : EIATTR_SW_WAR
	.align		4
.L_55:
        /*0924*/ 	.byte	0x04, 0x36
        /*0926*/ 	.short	(.L_57 - .L_56)
.L_56:
        /*0928*/ 	.word	0x00000008
.L_57:


//--------------------- .nv.callgraph             --------------------------
	.section	.nv.callgraph,"",@"SHT_CUDA_CALLGRAPH"
	.align	4
	.sectionentsize	8
	.align		4
        /*0000*/ 	.word	0x00000000
	.align		4
        /*0004*/ 	.word	0xffffffff
	.align		4
        /*0008*/ 	.word	index@(_ZN7cutlass13device_kernelINS_4gemm6kernel13GemmUniversalIN4cute5tupleIJiiiiEEENS1_10collective13CollectiveMmaINS1_35MainloopSm100TmaUmmaWarpSpecializedILi4ELi2ELi4ENS5_IJNS4_1CILi2EEENSA_ILi1EEESC_EEEEENS5_IJNSA_ILi128EEESF_NSA_ILi32EEEEEENS_12float_e4m3_tENS5_IJlSC_lEEESI_SJ_NS4_8TiledMMAINS4_8MMA_AtomIJNS4_10MMA_TraitsINS4_25SM100_MMA_F8F6F4_2x1SM_SSEJSI_SI_fSF_SF_NS4_17integral_constantINS4_4UMMA5MajorELSQ_0EEESR_NSO_INSP_7ScaleInELSS_0EEEST_EEEEEENS4_6LayoutINS5_IJSC_SC_SC_EEENS5_IJNSA_ILi0EEESY_SY_EEEEENS5_IJNS4_10UnderscoreES11_S11_EEEEENS4_18SM100_TMA_2SM_LOADENS4_14ComposedLayoutINS4_7SwizzleILi1ELi4ELi3EEENS4_18smem_ptr_flag_bitsILi8EEENSW_INS5_IJNSA_ILi8EEESG_EEENS5_IJSG_SC_EEEEEEEvNS4_8identityES14_S1E_vS1F_EENS_8epilogue10collective18CollectiveEpilogueINS1H_23Sm100TmaWarpSpecializedILi2ELi2ELi32ELb0ELb0EEEJNS5_IJNSA_ILi64EEESF_SG_EEENS5_IJNSW_IS1M_SC_EENSW_INS5_IJSG_SB_EEENS5_IJSC_S1M_EEEEEEEESI_SJ_SI_SJ_NS1H_6fusion15FusionCallbacksIS1L_NS1T_17LinearCombinationISI_fSI_fLNS_15FloatRoundStyleE2EEES1N_S1S_JEEENS4_5SM1004TMEM4LOAD26SM100_TMEM_LOAD_32dp32b32xENS4_13SM90_TMA_LOADES1E_NS4_39AutoVectorizingCopyWithAssumedAlignmentILi128EEENS4_14SM90_TMA_STOREES1E_S25_S25_EEEvvEEEEvNT_6ParamsE)
	.align		4
        /*000c*/ 	.word	index@(__assertfail)
	.align		4
        /*0010*/ 	.word	0x00000000
	.align		4
        /*0014*/ 	.word	0xfffffffe
	.align		4
        /*0018*/ 	.word	0x00000000
	.align		4
        /*001c*/ 	.word	0xfffffffd
	.align		4
        /*0020*/ 	.word	0x00000000
	.align		4
        /*0024*/ 	.word	0xfffffffc


//--------------------- .nv.constant4             --------------------------
	.section	.nv.constant4,"a",@progbits
	.align	8
	.align		8
.nv.constant4:
        /*0000*/ 	.dword	__assertfail
	.align		8
        /*0008*/ 	.dword	__unnamed_1
	.align		8
        /*0010*/ 	.dword	__unnamed_2
	.align		8
        /*0018*/ 	.dword	_ZN39_INTERNAL_7f58001e_4_k_cu_1d91e62b_85114cuda3std3__45__cpo5beginE
	.align		8
        /*0020*/ 	.dword	_ZN39_INTERNAL_7f58001e_4_k_cu_1d91e62b_85114cuda3std3__45__cpo3endE
	.align		8
        /*0028*/ 	.dword	_ZN39_INTERNAL_7f58001e_4_k_cu_1d91e62b_85114cuda3std3__45__cpo6cbeginE
	.align		8
        /*0030*/ 	.dword	_ZN39_INTERNAL_7f58001e_4_k_cu_1d91e62b_85114cuda3std3__45__cpo4cendE
	.align		8
        /*0038*/ 	.dword	_ZN39_INTERNAL_7f58001e_4_k_cu_1d91e62b_85114cuda3std3__441_GLOBAL__N__7f58001e_4_k_cu_1d91e62b_85116ignoreE
	.align		8
        /*0040*/ 	.dword	_ZN39_INTERNAL_7f58001e_4_k_cu_1d91e62b_85114cuda3std3__419piecewise_constructE
	.align		8
        /*0048*/ 	.dword	_ZN39_INTERNAL_7f58001e_4_k_cu_1d91e62b_85114cuda3std3__48in_placeE
	.align		8
        /*0050*/ 	.dword	_ZN39_INTERNAL_7f58001e_4_k_cu_1d91e62b_85114cuda3std6ranges3__45__cpo4swapE
	.align		8
        /*0058*/ 	.dword	_ZN39_INTERNAL_7f58001e_4_k_cu_1d91e62b_85114cuda3std6ranges3__45__cpo9iter_moveE
	.align		8
        /*0060*/ 	.dword	_ZN39_INTERNAL_7f58001e_4_k_cu_1d91e62b_85114cute7productE
	.align		8
        /*0068*/ 	.dword	_ZN39_INTERNAL_7f58001e_4_k_cu_1d91e62b_85114cute1_E
	.align		8
        /*0070*/ 	.dword	$str$25
	.align		8
        /*0078*/ 	.dword	$str$26
	.align		8
        /*0080*/ 	.dword	$str$27
	.align		8
        /*0088*/ 	.dword	$str$28


//--------------------- .text._ZN7cutlass13device_kernelINS_4gemm6kernel13GemmUniversalIN4cute5tupleIJiiiiEEENS1_10collective13CollectiveMmaINS1_35MainloopSm100TmaUmmaWarpSpecializedILi4ELi2ELi4ENS5_IJNS4_1CILi2EEENSA_ILi1EEESC_EEEEENS5_IJNSA_ILi128EEESF_NSA_ILi32EEEEEENS_12float_e4m3_tENS5_IJlSC_lEEESI_SJ_NS4_8TiledMMAINS4_8MMA_AtomIJNS4_10MMA_TraitsINS4_25SM100_MMA_F8F6F4_2x1SM_SSEJSI_SI_fSF_SF_NS4_17integral_constantINS4_4UMMA5MajorELSQ_0EEESR_NSO_INSP_7ScaleInELSS_0EEEST_EEEEEENS4_6LayoutINS5_IJSC_SC_SC_EEENS5_IJNSA_ILi0EEESY_SY_EEEEENS5_IJNS4_10UnderscoreES11_S11_EEEEENS4_18SM100_TMA_2SM_LOADENS4_14ComposedLayoutINS4_7SwizzleILi1ELi4ELi3EEENS4_18smem_ptr_flag_bitsILi8EEENSW_INS5_IJNSA_ILi8EEESG_EEENS5_IJSG_SC_EEEEEEEvNS4_8identityES14_S1E_vS1F_EENS_8epilogue10collective18CollectiveEpilogueINS1H_23Sm100TmaWarpSpecializedILi2ELi2ELi32ELb0ELb0EEEJNS5_IJNSA_ILi64EEESF_SG_EEENS5_IJNSW_IS1M_SC_EENSW_INS5_IJSG_SB_EEENS5_IJSC_S1M_EEEEEEEESI_SJ_SI_SJ_NS1H_6fusion15FusionCallbacksIS1L_NS1T_17LinearCombinationISI_fSI_fLNS_15FloatRoundStyleE2EEES1N_S1S_JEEENS4_5SM1004TMEM4LOAD26SM100_TMEM_LOAD_32dp32b32xENS4_13SM90_TMA_LOADES1E_NS4_39AutoVectorizingCopyWithAssumedAlignmentILi128EEENS4_14SM90_TMA_STOREES1E_S25_S25_EEEvvEEEEvNT_6ParamsE --------------------------
	.section	.text._ZN7cutlass13device_kernelINS_4gemm6kernel13GemmUniversalIN4cute5tupleIJiiiiEEENS1_10collective13CollectiveMmaINS1_35MainloopSm100TmaUmmaWarpSpecializedILi4ELi2ELi4ENS5_IJNS4_1CILi2EEENSA_ILi1EEESC_EEEEENS5_IJNSA_ILi128EEESF_NSA_ILi32EEEEEENS_12float_e4m3_tENS5_IJlSC_lEEESI_SJ_NS4_8TiledMMAINS4_8MMA_AtomIJNS4_10MMA_TraitsINS4_25SM100_MMA_F8F6F4_2x1SM_SSEJSI_SI_fSF_SF_NS4_17integral_constantINS4_4UMMA5MajorELSQ_0EEESR_NSO_INSP_7ScaleInELSS_0EEEST_EEEEEENS4_6LayoutINS5_IJSC_SC_SC_EEENS5_IJNSA_ILi0EEESY_SY_EEEEENS5_IJNS4_10UnderscoreES11_S11_EEEEENS4_18SM100_TMA_2SM_LOADENS4_14ComposedLayoutINS4_7SwizzleILi1ELi4ELi3EEENS4_18smem_ptr_flag_bitsILi8EEENSW_INS5_IJNSA_ILi8EEESG_EEENS5_IJSG_SC_EEEEEEEvNS4_8identityES14_S1E_vS1F_EENS_8epilogue10collective18CollectiveEpilogueINS1H_23Sm100TmaWarpSpecializedILi2ELi2ELi32ELb0ELb0EEEJNS5_IJNSA_ILi64EEESF_SG_EEENS5_IJNSW_IS1M_SC_EENSW_INS5_IJSG_SB_EEENS5_IJSC_S1M_EEEEEEEESI_SJ_SI_SJ_NS1H_6fusion15FusionCallbacksIS1L_NS1T_17LinearCombinationISI_fSI_fLNS_15FloatRoundStyleE2EEES1N_S1S_JEEENS4_5SM1004TMEM4LOAD26SM100_TMEM_LOAD_32dp32b32xENS4_13SM90_TMA_LOADES1E_NS4_39AutoVectorizingCopyWithAssumedAlignmentILi128EEENS4_14SM90_TMA_STOREES1E_S25_S25_EEEvvEEEEvNT_6ParamsE,"ax",@progbits
	.align	128
.text._ZN7cutlass13device_kernelINS_4gemm6kernel13GemmUniversalIN4cute5tupleIJiiiiEEENS1_10collective13CollectiveMmaINS1_35MainloopSm100TmaUmmaWarpSpecializedILi4ELi2ELi4ENS5_IJNS4_1CILi2EEENSA_ILi1EEESC_EEEEENS5_IJNSA_ILi128EEESF_NSA_ILi32EEEEEENS_12float_e4m3_tENS5_IJlSC_lEEESI_SJ_NS4_8TiledMMAINS4_8MMA_AtomIJNS4_10MMA_TraitsINS4_25SM100_MMA_F8F6F4_2x1SM_SSEJSI_SI_fSF_SF_NS4_17integral_constantINS4_4UMMA5MajorELSQ_0EEESR_NSO_INSP_7ScaleInELSS_0EEEST_EEEEEENS4_6LayoutINS5_IJSC_SC_SC_EEENS5_IJNSA_ILi0EEESY_SY_EEEEENS5_IJNS4_10UnderscoreES11_S11_EEEEENS4_18SM100_TMA_2SM_LOADENS4_14ComposedLayoutINS4_7SwizzleILi1ELi4ELi3EEENS4_18smem_ptr_flag_bitsILi8EEENSW_INS5_IJNSA_ILi8EEESG_EEENS5_IJSG_SC_EEEEEEEvNS4_8identityES14_S1E_vS1F_EENS_8epilogue10collective18CollectiveEpilogueINS1H_23Sm100TmaWarpSpecializedILi2ELi2ELi32ELb0ELb0EEEJNS5_IJNSA_ILi64EEESF_SG_EEENS5_IJNSW_IS1M_SC_EENSW_INS5_IJSG_SB_EEENS5_IJSC_S1M_EEEEEEEESI_SJ_SI_SJ_NS1H_6fusion15FusionCallbacksIS1L_NS1T_17LinearCombinationISI_fSI_fLNS_15FloatRoundStyleE2EEES1N_S1S_JEEENS4_5SM1004TMEM4LOAD26SM100_TMEM_LOAD_32dp32b32xENS4_13SM90_TMA_LOADES1E_NS4_39AutoVectorizingCopyWithAssumedAlignmentILi128EEENS4_14SM90_TMA_STOREES1E_S25_S25_EEEvvEEEEvNT_6ParamsE:
        .type           _ZN7cutlass13device_kernelINS_4gemm6kernel13GemmUniversalIN4cute5tupleIJiiiiEEENS1_10collective13CollectiveMmaINS1_35MainloopSm100TmaUmmaWarpSpecializedILi4ELi2ELi4ENS5_IJNS4_1CILi2EEENSA_ILi1EEESC_EEEEENS5_IJNSA_ILi128EEESF_NSA_ILi32EEEEEENS_12float_e4m3_tENS5_IJlSC_lEEESI_SJ_NS4_8TiledMMAINS4_8MMA_AtomIJNS4_10MMA_TraitsINS4_25SM100_MMA_F8F6F4_2x1SM_SSEJSI_SI_fSF_SF_NS4_17integral_constantINS4_4UMMA5MajorELSQ_0EEESR_NSO_INSP_7ScaleInELSS_0EEEST_EEEEEENS4_6LayoutINS5_IJSC_SC_SC_EEENS5_IJNSA_ILi0EEESY_SY_EEEEENS5_IJNS4_10UnderscoreES11_S11_EEEEENS4_18SM100_TMA_2SM_LOADENS4_14ComposedLayoutINS4_7SwizzleILi1ELi4ELi3EEENS4_18smem_ptr_flag_bitsILi8EEENSW_INS5_IJNSA_ILi8EEESG_EEENS5_IJSG_SC_EEEEEEEvNS4_8identityES14_S1E_vS1F_EENS_8epilogue10collective18CollectiveEpilogueINS1H_23Sm100TmaWarpSpecializedILi2ELi2ELi32ELb0ELb0EEEJNS5_IJNSA_ILi64EEESF_SG_EEENS5_IJNSW_IS1M_SC_EENSW_INS5_IJSG_SB_EEENS5_IJSC_S1M_EEEEEEEESI_SJ_SI_SJ_NS1H_6fusion15FusionCallbacksIS1L_NS1T_17LinearCombinationISI_fSI_fLNS_15FloatRoundStyleE2EEES1N_S1S_JEEENS4_5SM1004TMEM4LOAD26SM100_TMEM_LOAD_32dp32b32xENS4_13SM90_TMA_LOADES1E_NS4_39AutoVectorizingCopyWithAssumedAlignmentILi128EEENS4_14SM90_TMA_STOREES1E_S25_S25_EEEvvEEEEvNT_6ParamsE,@function
        .size           _ZN7cutlass13device_kernelINS_4gemm6kernel13GemmUniversalIN4cute5tupleIJiiiiEEENS1_10collective13CollectiveMmaINS1_35MainloopSm100TmaUmmaWarpSpecializedILi4ELi2ELi4ENS5_IJNS4_1CILi2EEENSA_ILi1EEESC_EEEEENS5_IJNSA_ILi128EEESF_NSA_ILi32EEEEEENS_12float_e4m3_tENS5_IJlSC_lEEESI_SJ_NS4_8TiledMMAINS4_8MMA_AtomIJNS4_10MMA_TraitsINS4_25SM100_MMA_F8F6F4_2x1SM_SSEJSI_SI_fSF_SF_NS4_17integral_constantINS4_4UMMA5MajorELSQ_0EEESR_NSO_INSP_7ScaleInELSS_0EEEST_EEEEEENS4_6LayoutINS5_IJSC_SC_SC_EEENS5_IJNSA_ILi0EEESY_SY_EEEEENS5_IJNS4_10UnderscoreES11_S11_EEEEENS4_18SM100_TMA_2SM_LOADENS4_14ComposedLayoutINS4_7SwizzleILi1ELi4ELi3EEENS4_18smem_ptr_flag_bitsILi8EEENSW_INS5_IJNSA_ILi8EEESG_EEENS5_IJSG_SC_EEEEEEEvNS4_8identityES14_S1E_vS1F_EENS_8epilogue10collective18CollectiveEpilogueINS1H_23Sm100TmaWarpSpecializedILi2ELi2ELi32ELb0ELb0EEEJNS5_IJNSA_ILi64EEESF_SG_EEENS5_IJNSW_IS1M_SC_EENSW_INS5_IJSG_SB_EEENS5_IJSC_S1M_EEEEEEEESI_SJ_SI_SJ_NS1H_6fusion15FusionCallbacksIS1L_NS1T_17LinearCombinationISI_fSI_fLNS_15FloatRoundStyleE2EEES1N_S1S_JEEENS4_5SM1004TMEM4LOAD26SM100_TMEM_LOAD_32dp32b32xENS4_13SM90_TMA_LOADES1E_NS4_39AutoVectorizingCopyWithAssumedAlignmentILi128EEENS4_14SM90_TMA_STOREES1E_S25_S25_EEEvvEEEEvNT_6ParamsE,(.L_x_163 - _ZN7cutlass13device_kernelINS_4gemm6kernel13GemmUniversalIN4cute5tupleIJiiiiEEENS1_10collective13CollectiveMmaINS1_35MainloopSm100TmaUmmaWarpSpecializedILi4ELi2ELi4ENS5_IJNS4_1CILi2EEENSA_ILi1EEESC_EEEEENS5_IJNSA_ILi128EEESF_NSA_ILi32EEEEEENS_12float_e4m3_tENS5_IJlSC_lEEESI_SJ_NS4_8TiledMMAINS4_8MMA_AtomIJNS4_10MMA_TraitsINS4_25SM100_MMA_F8F6F4_2x1SM_SSEJSI_SI_fSF_SF_NS4_17integral_constantINS4_4UMMA5MajorELSQ_0EEESR_NSO_INSP_7ScaleInELSS_0EEEST_EEEEEENS4_6LayoutINS5_IJSC_SC_SC_EEENS5_IJNSA_ILi0EEESY_SY_EEEEENS5_IJNS4_10UnderscoreES11_S11_EEEEENS4_18SM100_TMA_2SM_LOADENS4_14ComposedLayoutINS4_7SwizzleILi1ELi4ELi3EEENS4_18smem_ptr_flag_bitsILi8EEENSW_INS5_IJNSA_ILi8EEESG_EEENS5_IJSG_SC_EEEEEEEvNS4_8identityES14_S1E_vS1F_EENS_8epilogue10collective18CollectiveEpilogueINS1H_23Sm100TmaWarpSpecializedILi2ELi2ELi32ELb0ELb0EEEJNS5_IJNSA_ILi64EEESF_SG_EEENS5_IJNSW_IS1M_SC_EENSW_INS5_IJSG_SB_EEENS5_IJSC_S1M_EEEEEEEESI_SJ_SI_SJ_NS1H_6fusion15FusionCallbacksIS1L_NS1T_17LinearCombinationISI_fSI_fLNS_15FloatRoundStyleE2EEES1N_S1S_JEEENS4_5SM1004TMEM4LOAD26SM100_TMEM_LOAD_32dp32b32xENS4_13SM90_TMA_LOADES1E_NS4_39AutoVectorizingCopyWithAssumedAlignmentILi128EEENS4_14SM90_TMA_STOREES1E_S25_S25_EEEvvEEEEvNT_6ParamsE)
        .other          _ZN7cutlass13device_kernelINS_4gemm6kernel13GemmUniversalIN4cute5tupleIJiiiiEEENS1_10collective13CollectiveMmaINS1_35MainloopSm100TmaUmmaWarpSpecializedILi4ELi2ELi4ENS5_IJNS4_1CILi2EEENSA_ILi1EEESC_EEEEENS5_IJNSA_ILi128EEESF_NSA_ILi32EEEEEENS_12float_e4m3_tENS5_IJlSC_lEEESI_SJ_NS4_8TiledMMAINS4_8MMA_AtomIJNS4_10MMA_TraitsINS4_25SM100_MMA_F8F6F4_2x1SM_SSEJSI_SI_fSF_SF_NS4_17integral_constantINS4_4UMMA5MajorELSQ_0EEESR_NSO_INSP_7ScaleInELSS_0EEEST_EEEEEENS4_6LayoutINS5_IJSC_SC_SC_EEENS5_IJNSA_ILi0EEESY_SY_EEEEENS5_IJNS4_10UnderscoreES11_S11_EEEEENS4_18SM100_TMA_2SM_LOADENS4_14ComposedLayoutINS4_7SwizzleILi1ELi4ELi3EEENS4_18smem_ptr_flag_bitsILi8EEENSW_INS5_IJNSA_ILi8EEESG_EEENS5_IJSG_SC_EEEEEEEvNS4_8identityES14_S1E_vS1F_EENS_8epilogue10collective18CollectiveEpilogueINS1H_23Sm100TmaWarpSpecializedILi2ELi2ELi32ELb0ELb0EEEJNS5_IJNSA_ILi64EEESF_SG_EEENS5_IJNSW_IS1M_SC_EENSW_INS5_IJSG_SB_EEENS5_IJSC_S1M_EEEEEEEESI_SJ_SI_SJ_NS1H_6fusion15FusionCallbacksIS1L_NS1T_17LinearCombinationISI_fSI_fLNS_15FloatRoundStyleE2EEES1N_S1S_JEEENS4_5SM1004TMEM4LOAD26SM100_TMEM_LOAD_32dp32b32xENS4_13SM90_TMA_LOADES1E_NS4_39AutoVectorizingCopyWithAssumedAlignmentILi128EEENS4_14SM90_TMA_STOREES1E_S25_S25_EEEvvEEEEvNT_6ParamsE,@"STO_CUDA_ENTRY STV_DEFAULT"
_ZN7cutlass13device_kernelINS_4gemm6kernel13GemmUniversalIN4cute5tupleIJiiiiEEENS1_10collective13CollectiveMmaINS1_35MainloopSm100TmaUmmaWarpSpecializedILi4ELi2ELi4ENS5_IJNS4_1CILi2EEENSA_ILi1EEESC_EEEEENS5_IJNSA_ILi128EEESF_NSA_ILi32EEEEEENS_12float_e4m3_tENS5_IJlSC_lEEESI_SJ_NS4_8TiledMMAINS4_8MMA_AtomIJNS4_10MMA_TraitsINS4_25SM100_MMA_F8F6F4_2x1SM_SSEJSI_SI_fSF_SF_NS4_17integral_constantINS4_4UMMA5MajorELSQ_0EEESR_NSO_INSP_7ScaleInELSS_0EEEST_EEEEEENS4_6LayoutINS5_IJSC_SC_SC_EEENS5_IJNSA_ILi0EEESY_SY_EEEEENS5_IJNS4_10UnderscoreES11_S11_EEEEENS4_18SM100_TMA_2SM_LOADENS4_14ComposedLayoutINS4_7SwizzleILi1ELi4ELi3EEENS4_18smem_ptr_flag_bitsILi8EEENSW_INS5_IJNSA_ILi8EEESG_EEENS5_IJSG_SC_EEEEEEEvNS4_8identityES14_S1E_vS1F_EENS_8epilogue10collective18CollectiveEpilogueINS1H_23Sm100TmaWarpSpecializedILi2ELi2ELi32ELb0ELb0EEEJNS5_IJNSA_ILi64EEESF_SG_EEENS5_IJNSW_IS1M_SC_EENSW_INS5_IJSG_SB_EEENS5_IJSC_S1M_EEEEEEEESI_SJ_SI_SJ_NS1H_6fusion15FusionCallbacksIS1L_NS1T_17LinearCombinationISI_fSI_fLNS_15FloatRoundStyleE2EEES1N_S1S_JEEENS4_5SM1004TMEM4LOAD26SM100_TMEM_LOAD_32dp32b32xENS4_13SM90_TMA_LOADES1E_NS4_39AutoVectorizingCopyWithAssumedAlignmentILi128EEENS4_14SM90_TMA_STOREES1E_S25_S25_EEEvvEEEEvNT_6ParamsE:
[----:B------:R-:W1:Y:S01]  /*0000*/  LDC R1, c[0x0][0x37c] ;  /* 0x0000df00ff017b82 */ /* 0x000e620000000800 */
[----:B------:R-:W2:Y:S01]  /*0010*/  S2R R109, SR_TID.X ;  /* 0x00000000006d7919 */ /* 0x000ea20000002100 */
[----:B------:R-:W3:Y:S06]  /*0020*/  LDCU.64 UR6, c[0x0][0x890] ;  /* 0x00011200ff0677ac */ /* 0x000eec0008000a00 */
[----:B------:R-:W4:Y:S01]  /*0030*/  S2UR UR37, SR_CgaCtaId ;  /* 0x00000000002579c3 */ /* 0x000f220000008800 */
[----:B------:R-:W-:Y:S02]  /*0040*/  PRMT R95, RZ, 0x7610, R95 ;  /* 0x00007610ff5f7816 */ /* 0x000fe4000000005f */
[----:B------:R-:W-:Y:S01]  /*0050*/  ELECT P1, URZ, PT ;  /* 0x0000000000ff782f */ /* 0x000fe20003820000 */
[----:B------:R-:W1:Y:S01]  /*0060*/  LDCU.64 UR46, c[0x0][0x358] ;  /* 0x00006b00ff2e77ac */ /* 0x000e620008000a00 */
[----:B---3--:R-:W-:-:S04]  /*0070*/  UISETP.NE.U32.AND UP0, UPT, UR6, URZ, UPT ;  /* 0x000000ff0600728c */ /* 0x008fc8000bf05070 */
[----:B------:R-:W-:Y:S02]  /*0080*/  UISETP.NE.AND.EX UP0, UPT, UR7, URZ, UPT, UP0 ;  /* 0x000000ff0700728c */ /* 0x000fe4000bf05300 */
[----:B----4-:R-:W-:Y:S02]  /*0090*/  ULOP3.LUT UR5, UR37, 0x1, URZ, 0xc0, !UPT ;  /* 0x0000000125057892 */ /* 0x010fe4000f8ec0ff */
[----:B------:R-:W-:Y:S01]  /*00a0*/  ULOP3.LUT UR4, UR37, 0x1, URZ, 0x3c, !UPT ;  /* 0x0000000125047892 */ /* 0x000fe2000f8e3cff */
[----:B--2---:R-:W-:-:S05]  /*00b0*/  SHF.R.U32.HI R102, RZ, 0x5, R109 ;  /* 0x00000005ff667819 */ /* 0x004fca000001166d */
[----:B------:R-:W2:Y:S02]  /*00c0*/  SHFL.IDX PT, R0, R102, RZ, 0x1f ;  /* 0x00001fff66007589 */ /* 0x000ea400000e0000 */
[----:B--2---:R-:W-:Y:S01]  /*00d0*/  R2UR UR10, R0 ;  /* 0x00000000000a72ca */ /* 0x004fe200000e0000 */
[----:B-1----:R-:W-:-:S14]  /*00e0*/  BRA.U UP0, `(.L_x_0) ;  /* 0x00000001002c7547 */ /* 0x002fdc000b800000 */
[----:B------:R-:W1:Y:S02]  /*00f0*/  LDCU.64 UR8, c[0x0][0x888] ;  /* 0x00011100ff0877ac */ /* 0x000e640008000a00 */
[----:B-1----:R-:W-:-:S04]  /*0100*/  UISETP.NE.U32.AND UP0, UPT, UR8, URZ, UPT ;  /* 0x000000ff0800728c */ /* 0x002fc8000bf05070 */
[----:B------:R-:W-:-:S09]  /*0110*/  UISETP.NE.AND.EX UP0, UPT, UR9, URZ, UPT, UP0 ;  /* 0x000000ff0900728c */ /* 0x000fd2000bf05300 */
[----:B------:R-:W-:Y:S05]  /*0120*/  BRA.U !UP0, `(.L_x_1) ;  /* 0x0000000108107547 */ /* 0x000fea000b800000 */
[----:B------:R-:W1:Y:S02]  /*0130*/  LDC.64 R2, c[0x0][0x888] ;  /* 0x00022200ff027b82 */ /* 0x000e640000000a00 */
[----:B-1----:R1:W5:Y:S01]  /*0140*/  LDG.E R49, desc[UR46][R2.64] ;  /* 0x0000002e02317981 */ /* 0x002362000c1e1900 */
[----:B------:R-:W-:Y:S01]  /*0150*/  HFMA2 R95, -RZ, RZ, 0, 5.9604644775390625e-08 ;  /* 0x00000001ff5f7431 */ /* 0x000fe200000001ff */
[----:B------:R-:W-:Y:S05]  /*0160*/  BRA `(.L_x_0) ;  /* 0x00000000000c7947 */ /* 0x000fea0003800000 */
.L_x_1:
[----:B------:R-:W1:Y:S01]  /*0170*/  LDCU UR8, c[0x0][0x880] ;  /* 0x00011000ff0877ac */ /* 0x000e620008000800 */
[----:B------:R-:W-:Y:S01]  /*0180*/  HFMA2 R95, -RZ, RZ, 0, 5.9604644775390625e-08 ;  /* 0x00000001ff5f7431 */ /* 0x000fe200000001ff */
[----:B-1----:R-:W-:-:S07]  /*0190*/  MOV R49, UR8 ;  /* 0x0000000800317c02 */ /* 0x002fce0008000f00 */
.L_x_0:
[----:B------:R-:W2:Y:S02]  /*01a0*/  LDCU.64 UR8, c[0x0][0x8b0] ;  /* 0x00011600ff0877ac */ /* 0x000ea40008000a00 */
[----:B--2---:R-:W-:-:S04]  /*01b0*/  UISETP.NE.U32.AND UP0, UPT, UR8, URZ, UPT ;  /* 0x000000ff0800728c */ /* 0x004fc8000bf05070 */
[----:B------:R-:W-:-:S09]  /*01c0*/  UISETP.NE.AND.EX UP0, UPT, UR9, URZ, UPT, UP0 ;  /* 0x000000ff0900728c */ /* 0x000fd2000bf05300 */
[----:B------:R-:W-:Y:S05]  /*01d0*/  BRA.U UP0, `(.L_x_2) ;  /* 0x0000000100247547 */ /* 0x000fea000b800000 */
[----:B------:R-:W2:Y:S02]  /*01e0*/  LDCU.64 UR8, c[0x0][0x8a8] ;  /* 0x00011500ff0877ac */ /* 0x000ea40008000a00 */
[----:B--2---:R-:W-:-:S04]  /*01f0*/  UISETP.NE.U32.AND UP0, UPT, UR8, URZ, UPT ;  /* 0x000000ff0800728c */ /* 0x004fc8000bf05070 */
[----:B------:R-:W-:-:S09]  /*0200*/  UISETP.NE.AND.EX UP0, UPT, UR9, URZ, UPT, UP0 ;  /* 0x000000ff0900728c */ /* 0x000fd2000bf05300 */
[----:B------:R-:W-:Y:S05]  /*0210*/  BRA.U !UP0, `(.L_x_3) ;  /* 0x00000001080c7547 */ /* 0x000fea000b800000 */
[----:B------:R-:W2:Y:S02]  /*0220*/  LDC.64 R46, c[0x0][0x8a8] ;  /* 0x00022a00ff2e7b82 */ /* 0x000ea40000000a00 */
[----:B--2---:R2:W5:Y:S01]  /*0230*/  LDG.E R46, desc[UR46][R46.64] ;  /* 0x0000002e2e2e7981 */ /* 0x004562000c1e1900 */
[----:B------:R-:W-:Y:S05]  /*0240*/  BRA `(.L_x_2) ;  /* 0x0000000000087947 */ /* 0x000fea0003800000 */
.L_x_3:
[----:B------:R-:W2:Y:S02]  /*0250*/  LDCU UR8, c[0x0][0x8a0] ;  /* 0x00011400ff0877ac */ /* 0x000ea40008000800 */
[----:B--2---:R-:W-:Y:S02]  /*0260*/  MOV R46, UR8 ;  /* 0x00000008002e7c02 */ /* 0x004fe40008000f00 */
.L_x_2:
[----:B------:R-:W-:Y:S01]  /*0270*/  IMAD.U32 R0, RZ, RZ, UR10 ;  /* 0x0000000aff007e24 */ /* 0x000fe2000f8e00ff */
[----:B------:R-:W-:Y:S04]  /*0280*/  BSSY.RECONVERGENT B0, `(.L_x_4) ;  /* 0x000000c000007945 */ /* 0x000fe80003800200 */
[C---:B------:R-:W-:Y:S02]  /*0290*/  ISETP.NE.OR P2, PT, R0.reuse, 0x1, !P1 ;  /* 0x000000010000780c */ /* 0x040fe40004f45670 */
[----:B------:R-:W-:-:S11]  /*02a0*/  ISETP.NE.OR P0, PT, R0, 0x3, !P1 ;  /* 0x000000030000780c */ /* 0x000fd60004f05670 */
[----:B------:R-:W-:Y:S05]  /*02b0*/  @P2 BRA `(.L_x_5) ;  /* 0x0000000000202947 */ /* 0x000fea0003800000 */
[----:B------:R-:W3:Y:S02]  /*02c0*/  LDCU.64 UR8, c[0x0][0x348] ;  /* 0x00006900ff0877ac */ /* 0x000ee40008000a00 */
[----:B---3--:R-:W-:Y:S02]  /*02d0*/  UIADD3 UR12, UP1, UPT, UR8, 0x80, URZ ;  /* 0x00000080080c7890 */ /* 0x008fe4000ff3e0ff */
[----:B------:R-:W-:Y:S02]  /*02e0*/  UIADD3 UR8, UP0, UPT, UR8, 0x180, URZ ;  /* 0x0000018008087890 */ /* 0x000fe4000ff1e0ff */
[----:B------:R-:W-:Y:S02]  /*02f0*/  UIADD3.X UR13, UPT, UPT, URZ, UR9, URZ, UP1, !UPT ;  /* 0x00000009ff0d7290 */ /* 0x000fe40008ffe4ff */
[----:B------:R-:W-:-:S07]  /*0300*/  UIADD3.X UR9, UPT, UPT, URZ, UR9, URZ, UP0, !UPT ;  /* 0x00000009ff097290 */ /* 0x000fce00087fe4ff */
[----:B------:R3:W-:Y:S02]  /*0310*/  UTMACCTL.PF [UR12] ;  /* 0x000000000c0079b9 */ /* 0x0007e40008040000 */
[----:B------:R3:W-:Y:S02]  /*0320*/  UTMACCTL.PF [UR8] ;  /* 0x00000000080079b9 */ /* 0x0007e40008040000 */
[----:B---3--:R-:W-:Y:S01]  /*0330*/  NOP ;  /* 0x0000000000007918 */ /* 0x008fe20000000000 */
.L_x_5:
[----:B------:R-:W-:Y:S05]  /*0340*/  BSYNC.RECONVERGENT B0 ;  /* 0x0000000000007941 */ /* 0x000fea0003800200 */
.L_x_4:
[----:B------:R-:W-:Y:S04]  /*0350*/  BSSY.RECONVERGENT B0, `(.L_x_6) ;  /* 0x000000a000007945 */ /* 0x000fe80003800200 */
        /* <DEDUP_REMOVED lines=9> */
.L_x_7:
[----:B------:R-:W-:Y:S05]  /*03f0*/  BSYNC.RECONVERGENT B0 ;  /* 0x0000000000007941 */ /* 0x000fea0003800200 */
.L_x_6:
[----:B------:R-:W3:Y:S01]  /*0400*/  LDCU.64 UR8, c[0x0][0x888] ;  /* 0x00011100ff0877ac */ /* 0x000ee20008000a00 */
[----:B------:R-:W-:Y:S02]  /*0410*/  UISETP.EQ.U32.AND UP1, UPT, UR6, URZ, UPT ;  /* 0x000000ff0600728c */ /* 0x000fe4000bf22070 */
[----:B------:R-:W-:Y:S02]  /*0420*/  UPLOP3.LUT UP5, UPT, UPT, UPT, UPT, 0x80, 0x8 ;  /* 0x000000000008789c */ /* 0x000fe40003faf070 */
[----:B---3--:R-:W-:-:S04]  /*0430*/  UISETP.NE.U32.AND UP0, UPT, UR8, URZ, UPT ;  /* 0x000000ff0800728c */ /* 0x008fc8000bf05070 */
[----:B------:R-:W-:-:S04]  /*0440*/  UISETP.NE.AND.EX UP0, UPT, UR9, URZ, UPT, UP0 ;  /* 0x000000ff0900728c */ /* 0x000fc8000bf05300 */
[----:B------:R-:W-:-:S04]  /*0450*/  UISETP.EQ.OR.EX UP2, UPT, UR7, URZ, !UP0, UP1 ;  /* 0x000000ff0700728c */ /* 0x000fc8000c742710 */
[----:B------:R-:W-:-:S05]  /*0460*/  UP2UR UR50, UPR, URZ, 0x4 ;  /* 0x00000004ff327883 */ /* 0x000fca0008000000 */
[----:B------:R-:W-:Y:S07]  /*0470*/  BRA.U !UP2, `(.L_x_8) ;  /* 0x000000010a207547 */ /* 0x000fee000b800000 */
[----:B------:R-:W-:Y:S01]  /*0480*/  UISETP.NE.U32.AND UP2, UPT, UR6, URZ, UPT ;  /* 0x000000ff0600728c */ /* 0x000fe2000bf45070 */
[----:B-----5:R-:W-:Y:S01]  /*0490*/  FSETP.NEU.AND P0, PT, R49, RZ, PT ;  /* 0x000000ff3100720b */ /* 0x020fe20003f0d000 */
[----:B------:R-:W-:Y:S02]  /*04a0*/  USEL UR6, URZ, 0xffffffff, UP0 ;  /* 0xffffffffff067887 */ /* 0x000fe40008000000 */
[----:B------:R-:W-:-:S10]  /*04b0*/  UISETP.NE.AND.EX UP2, UPT, UR7, URZ, UPT, UP2 ;  /* 0x000000ff0700728c */ /* 0x000fd4000bf45320 */
[----:B------:R-:W-:Y:S01]  /*04c0*/  VOTEU.ANY UP1, P0 ;  /* 0x0000000000ff7886 */ /* 0x000fe20000020100 */
[----:B------:R-:W-:-:S04]  /*04d0*/  @!UP2 USEL UR6, URZ, 0xffffffff, UP1 ;  /* 0xffffffffff06a887 */ /* 0x000fc80008800000 */
[----:B------:R-:W-:-:S04]  /*04e0*/  ULOP3.LUT UR6, UR6, 0x1, URZ, 0xc0, !UPT ;  /* 0x0000000106067892 */ /* 0x000fc8000f8ec0ff */
[----:B------:R-:W-:-:S11]  /*04f0*/  UISETP.NE.U32.AND UP5, UPT, UR6, 0x1, UPT ;  /* 0x000000010600788c */ /* 0x000fd6000bfa5070 */
.L_x_8:
[----:B------:R-:W3:Y:S01]  /*0500*/  SHFL.IDX PT, R0, R102, RZ, 0x1f ;  /* 0x00001fff66007589 */ /* 0x000ee200000e0000 */
[----:B------:R-:W-:-:S04]  /*0510*/  UISETP.NE.AND UP1, UPT, UR10, 0x2, UPT ;  /* 0x000000020a00788c */ /* 0x000fc8000bf25270 */
[----:B------:R-:W-:Y:S02]  /*0520*/  UISETP.EQ.AND UP2, UPT, UR5, URZ, !UP1 ;  /* 0x000000ff0500728c */ /* 0x000fe4000cf42270 */
[----:B------:R-:W-:-:S04]  /*0530*/  USEL UR6, URZ, 0x1, UP1 ;  /* 0x00000001ff067887 */ /* 0x000fc80008800000 */
[----:B------:R-:W-:Y:S02]  /*0540*/  PLOP3.LUT P5, PT, P1, PT, UP2, 0x80, 0x8 ;  /* 0x000000000008781c */ /* 0x000fe40000faf028 */
[----:B---3--:R-:W-:-:S13]  /*0550*/  ISETP.NE.AND P0, PT, R0, RZ, PT ;  /* 0x000000ff0000720c */ /* 0x008fda0003f05270 */
[----:B------:R-:W-:Y:S05]  /*0560*/  @P0 BRA `(.L_x_9) ;  /* 0x0000000000440947 */ /* 0x000fea0003800000 */
[----:B------:R-:W-:Y:S01]  /*0570*/  UMOV UR8, 0x400 ;  /* 0x0000040000087882 */ /* 0x000fe20000000000 */
[----:B------:R-:W-:Y:S01]  /*0580*/  UMOV UR7, 0x1 ;  /* 0x0000000100077882 */ /* 0x000fe20000000000 */
[----:B------:R-:W-:Y:S02]  /*0590*/  ULEA UR8, UR37, UR8, 0x18 ;  /* 0x0000000825087291 */ /* 0x000fe4000f8ec0ff */
[----:B------:R-:W-:-:S04]  /*05a0*/  UIADD3 UR12, UPT, UPT, -UR7, 0x100000, URZ ;  /* 0x00100000070c7890 */ /* 0x000fc8000fffe1ff */
[----:B------:R-:W-:Y:S02]  /*05b0*/  USHF.L.U32 UR13, UR12, 0xb, URZ ;  /* 0x0000000b0c0d7899 */ /* 0x000fe400080006ff */
[----:B------:R-:W-:Y:S01]  /*05c0*/  USHF.L.U32 UR12, UR12, 0x1, URZ ;  /* 0x000000010c0c7899 */ /* 0x000fe200080006ff */
[----:B------:R-:W-:Y:S01]  /*05d0*/  ELECT P0, URZ, PT ;  /* 0x0000000000ff782f */ /* 0x000fe20003800000 */
[----:B------:R-:W3:Y:S10]  /*05e0*/  FENCE.VIEW.ASYNC.S ;  /* 0x00000000000073c6 */ /* 0x000ef40000000000 */
[----:B---3--:R3:W4:Y:S01]  /*05f0*/  SYNCS.EXCH.64 URZ, [UR8], UR12 ;  /* 0x0000000c08ff75b2 */ /* 0x0087220008000100 */
[----:B------:R3:W1:Y:S01]  /*0600*/  SYNCS.EXCH.64 URZ, [UR8+0x20], UR12 ;  /* 0x0000200c08ff75b2 */ /* 0x0006620008000100 */
[----:B------:R3:W1:Y:S01]  /*0610*/  SYNCS.EXCH.64 URZ, [UR8+0x8], UR12 ;  /* 0x0000080c08ff75b2 */ /* 0x0006620008000100 */
[----:B------:R3:W1:Y:S01]  /*0620*/  SYNCS.EXCH.64 URZ, [UR8+0x28], UR12 ;  /* 0x0000280c08ff75b2 */ /* 0x0006620008000100 */
[----:B------:R3:W1:Y:S01]  /*0630*/  SYNCS.EXCH.64 URZ, [UR8+0x10], UR12 ;  /* 0x0000100c08ff75b2 */ /* 0x0006620008000100 */
[----:B------:R3:W1:Y:S01]  /*0640*/  SYNCS.EXCH.64 URZ, [UR8+0x30], UR12 ;  /* 0x0000300c08ff75b2 */ /* 0x0006620008000100 */
[----:B------:R3:W1:Y:S01]  /*0650*/  SYNCS.EXCH.64 URZ, [UR8+0x18], UR12 ;  /* 0x0000180c08ff75b2 */ /* 0x0006620008000100 */
[----:B------:R3:W1:Y:S01]  /*0660*/  SYNCS.EXCH.64 URZ, [UR8+0x38], UR12 ;  /* 0x0000380c08ff75b2 */ /* 0x0006620008000100 */
[----:B------:R-:W-:Y:S01]  /*0670*/  NOP ;  /* 0x0000000000007918 */ /* 0x000fe20000000000 */
.L_x_9:
[----:B------:R-:W2:Y:S01]  /*0680*/  SHFL.IDX PT, R0, R102, RZ, 0x1f ;  /* 0x00001fff66007589 */ /* 0x000ea200000e0000 */
[----:B------:R-:W-:Y:S01]  /*0690*/  NOP ;  /* 0x0000000000007918 */ /* 0x000fe20000000000 */
[----:B--2---:R-:W-:-:S13]  /*06a0*/  ISETP.NE.AND P0, PT, R0, 0x1, PT ;  /* 0x000000010000780c */ /* 0x004fda0003f05270 */
[----:B------:R-:W-:Y:S05]  /*06b0*/  @P0 BRA `(.L_x_10) ;  /* 0x0000000000440947 */ /* 0x000fea0003800000 */
[----:B------:R-:W-:Y:S01]  /*06c0*/  UMOV UR9, 0x400 ;  /* 0x0000040000097882 */ /* 0x000fe20000000000 */
[----:B---3--:R-:W-:Y:S01]  /*06d0*/  UMOV UR8, 0x20 ;  /* 0x0000002000087882 */ /* 0x008fe20000000000 */
[----:B------:R-:W-:Y:S01]  /*06e0*/  UMOV UR7, 0x80 ;  /* 0x0000008000077882 */ /* 0x000fe20000000000 */
[----:B------:R-:W-:Y:S02]  /*06f0*/  ULEA UR9, UR37, UR9, 0x18 ;  /* 0x0000000925097291 */ /* 0x000fe4000f8ec0ff */
[----:B------:R-:W-:-:S04]  /*0700*/  UIADD3 UR12, UPT, UPT, -UR8, 0x100000, URZ ;  /* 0x00100000080c7890 */ /* 0x000fc8000fffe1ff */
[----:B------:R-:W-:Y:S02]  /*0710*/  USHF.L.U32 UR13, UR12, 0xb, URZ ;  /* 0x0000000b0c0d7899 */ /* 0x000fe400080006ff */
[----:B------:R-:W-:Y:S02]  /*0720*/  USHF.L.U32 UR12, UR12, 0x1, URZ ;  /* 0x000000010c0c7899 */ /* 0x000fe400080006ff */
[----:B------:R-:W-:-:S04]  /*0730*/  UIADD3 UR14, UPT, UPT, -UR7, 0x100000, URZ ;  /* 0x00100000070e7890 */ /* 0x000fc8000fffe1ff */
[----:B------:R-:W-:Y:S02]  /*0740*/  USHF.L.U32 UR15, UR14, 0xb, URZ ;  /* 0x0000000b0e0f7899 */ /* 0x000fe400080006ff */
[----:B------:R-:W-:Y:S01]  /*0750*/  USHF.L.U32 UR14, UR14, 0x1, URZ ;  /* 0x000000010e0e7899 */ /* 0x000fe200080006ff */
[----:B------:R-:W-:Y:S01]  /*0760*/  ELECT P0, URZ, PT ;  /* 0x0000000000ff782f */ /* 0x000fe20003800000 */
[----:B------:R-:W2:Y:S02]  /*0770*/  FENCE.VIEW.ASYNC.S ;  /* 0x00000000000073c6 */ /* 0x000ea40000000000 */
[----:B--2---:R2:W3:Y:S08]  /*0780*/  SYNCS.EXCH.64 URZ, [UR9+0x40], UR12 ;  /* 0x0000400c09ff75b2 */ /* 0x0044f00008000100 */
[----:B------:R2:W1:Y:S01]  /*0790*/  SYNCS.EXCH.64 URZ, [UR9+0x50], UR14 ;  /* 0x0000500e09ff75b2 */ /* 0x0004620008000100 */
[----:B------:R2:W1:Y:S01]  /*07a0*/  SYNCS.EXCH.64 URZ, [UR9+0x48], UR12 ;  /* 0x0000480c09ff75b2 */ /* 0x0004620008000100 */
[----:B------:R2:W1:Y:S01]  /*07b0*/  SYNCS.EXCH.64 URZ, [UR9+0x58], UR14 ;  /* 0x0000580e09ff75b2 */ /* 0x0004620008000100 */
[----:B------:R-:W-:Y:S01]  /*07c0*/  NOP ;  /* 0x0000000000007918 */ /* 0x000fe20000000000 */
.L_x_10:
[----:B------:R-:W4:Y:S01]  /*07d0*/  SHFL.IDX PT, R0, R102, RZ, 0x1f ;  /* 0x00001fff66007589 */ /* 0x000f2200000e0000 */
[----:B------:R-:W-:Y:S01]  /*07e0*/  NOP ;  /* 0x0000000000007918 */ /* 0x000fe20000000000 */
[----:B----4-:R-:W-:-:S13]  /*07f0*/  ISETP.NE.AND P0, PT, R0, 0x3, PT ;  /* 0x000000030000780c */ /* 0x010fda0003f05270 */
[----:B------:R-:W-:Y:S05]  /*0800*/  @P0 BRA `(.L_x_11) ;  /* 0x00000000002c0947 */ /* 0x000fea0003800000 */
[----:B---3--:R-:W-:Y:S01]  /*0810*/  UMOV UR8, 0x400 ;  /* 0x0000040000087882 */ /* 0x008fe20000000000 */
[----:B------:R-:W-:Y:S01]  /*0820*/  UMOV UR7, 0x20 ;  /* 0x0000002000077882 */ /* 0x000fe20000000000 */
[----:B------:R-:W-:Y:S02]  /*0830*/  ULEA UR8, UR37, UR8, 0x18 ;  /* 0x0000000825087291 */ /* 0x000fe4000f8ec0ff */
[----:B--2---:R-:W-:-:S04]  /*0840*/  UIADD3 UR12, UPT, UPT, -UR7, 0x100000, URZ ;  /* 0x00100000070c7890 */ /* 0x004fc8000fffe1ff */
[----:B------:R-:W-:Y:S02]  /*0850*/  USHF.L.U32 UR13, UR12, 0xb, URZ ;  /* 0x0000000b0c0d7899 */ /* 0x000fe400080006ff */
[----:B------:R-:W-:Y:S01]  /*0860*/  USHF.L.U32 UR12, UR12, 0x1, URZ ;  /* 0x000000010c0c7899 */ /* 0x000fe200080006ff */
[----:B------:R-:W-:Y:S01]  /*0870*/  ELECT P0, URZ, PT ;  /* 0x0000000000ff782f */ /* 0x000fe20003800000 */
[----:B------:R-:W2:Y:S10]  /*0880*/  FENCE.VIEW.ASYNC.S ;  /* 0x00000000000073c6 */ /* 0x000eb40000000000 */
[----:B--2---:R4:W2:Y:S01]  /*0890*/  SYNCS.EXCH.64 URZ, [UR8+0x60], UR12 ;  /* 0x0000600c08ff75b2 */ /* 0x0048a20008000100 */
[----:B------:R4:W3:Y:S02]  /*08a0*/  SYNCS.EXCH.64 URZ, [UR8+0x68], UR12 ;  /* 0x0000680c08ff75b2 */ /* 0x0008e40008000100 */
[----:B----4-:R-:W-:Y:S01]  /*08b0*/  NOP ;  /* 0x0000000000007918 */ /* 0x010fe20000000000 */
.L_x_11:
[----:B------:R-:W4:Y:S01]  /*08c0*/  SHFL.IDX PT, R0, R102, RZ, 0x1f ;  /* 0x00001fff66007589 */ /* 0x000f2200000e0000 */
[----:B------:R-:W-:Y:S01]  /*08d0*/  NOP ;  /* 0x0000000000007918 */ /* 0x000fe20000000000 */
[----:B----4-:R-:W-:-:S13]  /*08e0*/  ISETP.NE.AND P0, PT, R0, 0x4, PT ;  /* 0x000000040000780c */ /* 0x010fda0003f05270 */
[----:B------:R-:W-:Y:S05]  /*08f0*/  @P0 BRA `(.L_x_12) ;  /* 0x0000000000480947 */ /* 0x000fea0003800000 */
[----:B--2---:R-:W-:Y:S01]  /*0900*/  UMOV UR9, 0x1e0 ;  /* 0x000001e000097882 */ /* 0x004fe20000000000 */
[----:B---3--:R-:W-:Y:S01]  /*0910*/  UMOV UR8, 0x400 ;  /* 0x0000040000087882 */ /* 0x008fe20000000000 */
[----:B------:R-:W-:Y:S01]  /*0920*/  USEL UR9, UR9, 0x1a0, UP5 ;  /* 0x000001a009097887 */ /* 0x000fe2000a800000 */
        /* <DEDUP_REMOVED lines=10> */
[----:B--2---:R4:W2:Y:S08]  /*09d0*/  SYNCS.EXCH.64 URZ, [UR8+0x70], UR12 ;  /* 0x0000700c08ff75b2 */ /* 0x0048b00008000100 */
[----:B------:R4:W3:Y:S01]  /*09e0*/  SYNCS.EXCH.64 URZ, [UR8+0x80], UR14 ;  /* 0x0000800e08ff75b2 */ /* 0x0008e20008000100 */
[----:B------:R4:W1:Y:S01]  /*09f0*/  SYNCS.EXCH.64 URZ, [UR8+0x78], UR12 ;  /* 0x0000780c08ff75b2 */ /* 0x0008620008000100 */
[----:B------:R4:W1:Y:S02]  /*0a00*/  SYNCS.EXCH.64 URZ, [UR8+0x88], UR14 ;  /* 0x0000880e08ff75b2 */ /* 0x0008640008000100 */
[----:B----4-:R-:W-:Y:S01]  /*0a10*/  NOP ;  /* 0x0000000000007918 */ /* 0x010fe20000000000 */
.L_x_12:
[----:B------:R-:W4:Y:S01]  /*0a20*/  SHFL.IDX PT, R0, R102, RZ, 0x1f ;  /* 0x00001fff66007589 */ /* 0x000f2200000e0000 */
[----:B------:R-:W-:Y:S01]  /*0a30*/  NOP ;  /* 0x0000000000007918 */ /* 0x000fe20000000000 */
[----:B----4-:R-:W-:-:S13]  /*0a40*/  ISETP.NE.AND P0, PT, R0, 0x5, PT ;  /* 0x000000050000780c */ /* 0x010fda0003f05270 */
[----:B------:R-:W-:Y:S05]  /*0a50*/  @P0 BRA `(.L_x_13) ;  /* 0x0000000000540947 */ /* 0x000fea0003800000 */
[----:B--2---:R-:W-:Y:S01]  /*0a60*/  UMOV UR9, 0x400 ;  /* 0x0000040000097882 */ /* 0x004fe20000000000 */
        /* <DEDUP_REMOVED lines=14> */
[----:B------:R4:W1:Y:S01]  /*0b50*/  SYNCS.EXCH.64 URZ, [UR9+0xb8], UR14 ;  /* 0x0000b80e09ff75b2 */ /* 0x0008620008000100 */
[----:B------:R4:W1:Y:S01]  /*0b60*/  SYNCS.EXCH.64 URZ, [UR9+0xa0], UR12 ;  /* 0x0000a00c09ff75b2 */ /* 0x0008620008000100 */
[----:B------:R4:W1:Y:S01]  /*0b70*/  SYNCS.EXCH.64 URZ, [UR9+0xc0], UR14 ;  /* 0x0000c00e09ff75b2 */ /* 0x0008620008000100 */
[----:B------:R4:W1:Y:S01]  /*0b80*/  SYNCS.EXCH.64 URZ, [UR9+0xa8], UR12 ;  /* 0x0000a80c09ff75b2 */ /* 0x0008620008000100 */
[----:B------:R4:W1:Y:S02]  /*0b90*/  SYNCS.EXCH.64 URZ, [UR9+0xc8], UR14 ;  /* 0x0000c80e09ff75b2 */ /* 0x0008640008000100 */
[----:B----4-:R-:W-:Y:S01]  /*0ba0*/  NOP ;  /* 0x0000000000007918 */ /* 0x010fe20000000000 */
.L_x_13:
[----:B------:R-:W4:Y:S01]  /*0bb0*/  SHFL.IDX PT, R0, R102, RZ, 0x1f ;  /* 0x00001fff66007589 */ /* 0x000f2200000e0000 */
[----:B------:R-:W-:Y:S01]  /*0bc0*/  ISETP.NE.OR P1, PT, RZ, UR10, !P1 ;  /* 0x0000000aff007c0c */ /* 0x000fe2000cf25670 */
        /* <DEDUP_REMOVED lines=12> */
[----:B------:R4:W3:Y:S01]  /*0c90*/  SYNCS.EXCH.64 URZ, [UR8+0xe0], UR12 ;  /* 0x0000e00c08ff75b2 */ /* 0x0008e20008000100 */
[----:B------:R4:W1:Y:S01]  /*0ca0*/  SYNCS.EXCH.64 URZ, [UR8+0xd8], UR12 ;  /* 0x0000d80c08ff75b2 */ /* 0x0008620008000100 */
[----:B------:R4:W1:Y:S02]  /*0cb0*/  SYNCS.EXCH.64 URZ, [UR8+0xe8], UR12 ;  /* 0x0000e80c08ff75b2 */ /* 0x0008640008000100 */
[----:B----4-:R-:W-:Y:S01]  /*0cc0*/  NOP ;  /* 0x0000000000007918 */ /* 0x010fe20000000000 */
.L_x_14:
[----:B------:R-:W-:Y:S01]  /*0cd0*/  VOTEU.ALL UP1, P1 ;  /* 0x0000000000ff7886 */ /* 0x000fe20000820000 */
[----:B---3--:R-:W3:Y:S01]  /*0ce0*/  LDCU UR8, c[0x0][0x36c] ;  /* 0x00006d80ff0877ac */ /* 0x008ee20008000800 */
[----:B------:R-:W-:Y:S01]  /*0cf0*/  NOP ;  /* 0x0000000000007918 */ /* 0x000fe20000000000 */
[----:B------:R-:W-:Y:S01]  /*0d00*/  LOP3.LUT R10, R109, 0x1f, RZ, 0xc0, !PT ;  /* 0x0000001f6d0a7812 */ /* 0x000fe200078ec0ff */
[----:B--2---:R-:W-:Y:S01]  /*0d10*/  UMOV UR12, 0x20 ;  /* 0x00000020000c7882 */ /* 0x004fe20000000000 */
[----:B------:R-:W-:Y:S01]  /*0d20*/  @!UP1 UMOV UR7, 0x400 ;  /* 0x0000040000079882 */ /* 0x000fe20000000000 */
[----:B------:R-:W-:-:S04]  /*0d30*/  @!UP1 UIADD3 UR12, UPT, UPT, -UR12, 0x100000, URZ ;  /* 0x001000000c0c9890 */ /* 0x000fc8000fffe1ff */
[----:B------:R-:W-:Y:S02]  /*0d40*/  @!UP1 USHF.L.U32 UR13, UR12, 0xb, URZ ;  /* 0x0000000b0c0d9899 */ /* 0x000fe400080006ff */
[----:B------:R-:W-:Y:S02]  /*0d50*/  @!UP1 USHF.L.U32 UR12, UR12, 0x1, URZ ;  /* 0x000000010c0c9899 */ /* 0x000fe400080006ff */
[----:B------:R-:W-:Y:S01]  /*0d60*/  @!UP1 ULEA UR7, UR37, UR7, 0x18 ;  /* 0x0000000725079291 */ /* 0x000fe2000f8ec0ff */
[----:B------:R-:W-:Y:S01]  /*0d70*/  VOTEU.ALL UP1, P1 ;  /* 0x0000000000ff7886 */ /* 0x000fe20000820000 */
[----:B------:R-:W-:Y:S01]  /*0d80*/  UISETP.NE.AND UP4, UPT, UR10, URZ, UPT ;  /* 0x000000ff0a00728c */ /* 0x000fe2000bf85270 */
[----:B------:R-:W2:Y:S09]  /*0d90*/  FENCE.VIEW.ASYNC.S ;  /* 0x00000000000073c6 */ /* 0x000eb20000000000 */
[----:B--2---:R2:W4:Y:S01]  /*0da0*/  @!UP1 SYNCS.EXCH.64 URZ, [UR7+0xf0], UR12 ;  /* 0x0000f00c07ff95b2 */ /* 0x0045220008000100 */
[----:B---3--:R-:W-:-:S09]  /*0db0*/  UISETP.EQ.U32.AND UP1, UPT, UR8, 0x1, UPT ;  /* 0x000000010800788c */ /* 0x008fd2000bf22070 */
[----:B------:R-:W-:Y:S05]  /*0dc0*/  BRA.U !UP1, `(.L_x_15) ;  /* 0x0000000109087547 */ /* 0x000fea000b800000 */
[----:B-1--4-:R-:W-:Y:S01]  /*0dd0*/  UCGABAR_ARV ;  /* 0x00000000000079c7 */ /* 0x012fe20008000000 */
[----:B------:R-:W-:Y:S05]  /*0de0*/  BRA `(.L_x_16) ;  /* 0x0000000000047947 */ /* 0x000fea0003800000 */
.L_x_15:
[----:B-1--4-:R-:W-:Y:S01]  /*0df0*/  NOP ;  /* 0x0000000000007918 */ /* 0x012fe20000000000 */
.L_x_16:
[----:B------:R-:W1:Y:S01]  /*0e00*/  S2R R11, SR_CTAID.X ;  /* 0x00000000000b7919 */ /* 0x000e620000002500 */
[----:B------:R-:W-:-:S05]  /*0e10*/  CS2R.32 R96, SR_CgaSize ;  /* 0x0000000000607805 */ /* 0x000fca0000008a00 */
[----:B------:R-:W-:-:S05]  /*0e20*/  IMAD R96, R96, -0xa0, RZ ;  /* 0xffffff6060607824 */ /* 0x000fca00078e02ff */
[----:B------:R-:W-:-:S14]  /*0e30*/  R2UR UR8, R96 ;  /* 0x00000000600872ca */ /* 0x000fdc00000e0000 */
[----:B------:R-:W3:Y:S01]  /*0e40*/  LDCU UR8, c[0x0][UR8+0x2b0] ;  /* 0x00005600080877ac */ /* 0x000ee20008000800 */
[----:B------:R-:W-:-:S05]  /*0e50*/  CS2R.32 R0, SR_CgaSize ;  /* 0x0000000000007805 */ /* 0x000fca0000008a00 */
[----:B------:R-:W-:-:S06]  /*0e60*/  IMAD R0, R0, -0xa0, RZ ;  /* 0xffffff6000007824 */ /* 0x000fcc00078e02ff */
[----:B------:R-:W4:Y:S01]  /*0e70*/  LDC R0, c[0x0][R0+0x2a0] ;  /* 0x0000a80000007b82 */ /* 0x000f220000000800 */
[----:B------:R-:W-:Y:S01]  /*0e80*/  PRMT R8, RZ, 0x7610, R8 ;  /* 0x00007610ff087816 */ /* 0x000fe20000000008 */
[----:B------:R-:W3:Y:S01]  /*0e90*/  S2R R20, SR_CTAID.Y ;  /* 0x0000000000147919 */ /* 0x000ee20000002600 */
[----:B------:R-:W-:-:S05]  /*0ea0*/  CS2R.32 R96, SR_CgaSize ;  /* 0x0000000000607805 */ /* 0x000fca0000008a00 */
[----:B------:R-:W-:-:S05]  /*0eb0*/  IMAD R96, R96, -0xa0, RZ ;  /* 0xffffff6060607824 */ /* 0x000fca00078e02ff */
[----:B--2---:R-:W-:-:S14]  /*0ec0*/  R2UR UR7, R96 ;  /* 0x00000000600772ca */ /* 0x004fdc00000e0000 */
[----:B------:R-:W2:Y:S01]  /*0ed0*/  LDCU UR7, c[0x0][UR7+0x2b4] ;  /* 0x00005680070777ac */ /* 0x000ea20008000800 */
[----:B------:R-:W-:Y:S01]  /*0ee0*/  UISETP.NE.AND UP2, UPT, UR10, 0x2, UPT ;  /* 0x000000020a00788c */ /* 0x000fe2000bf45270 */
[----:B------:R-:W3:Y:S01]  /*0ef0*/  LDC R9, c[0x0][0xb24] ;  /* 0x0002c900ff097b82 */ /* 0x000ee20000000800 */
[----:B------:R-:W-:-:S05]  /*0f00*/  CS2R.32 R94, SR_CgaSize ;  /* 0x00000000005e7805 */ /* 0x000fca0000008a00 */
[----:B------:R-:W-:-:S06]  /*0f10*/  IMAD R94, R94, -0xa0, RZ ;  /* 0xffffff605e5e7824 */ /* 0x000fcc00078e02ff */
[----:B------:R-:W4:Y:S08]  /*0f20*/  LDC R94, c[0x0][R94+0x2a4] ;  /* 0x0000a9005e5e7b82 */ /* 0x000f300000000800 */
[----:B------:R-:W4:Y:S01]  /*0f30*/  LDC R40, c[0x0][0xb24] ;  /* 0x0002c900ff287b82 */ /* 0x000f220000000800 */
[----:B-1----:R-:W-:Y:S01]  /*0f40*/  I2FP.F32.U32 R4, R11 ;  /* 0x0000000b00047245 */ /* 0x002fe20000201000 */
[----:B------:R-:W-:-:S06]  /*0f50*/  IMAD.MOV.U32 R21, RZ, RZ, R11 ;  /* 0x000000ffff157224 */ /* 0x000fcc00078e000b */
[----:B------:R-:W1:Y:S01]  /*0f60*/  S2UR UR36, SR_CTAID.Z ;  /* 0x00000000002479c3 */ /* 0x000e620000002700 */
[----:B---3--:R-:W-:Y:S02]  /*0f70*/  ISETP.GE.AND P0, PT, R9, 0x1, PT ;  /* 0x000000010900780c */ /* 0x008fe40003f06270 */
[----:B------:R-:W-:Y:S01]  /*0f80*/  I2FP.F32.U32 R2, R20 ;  /* 0x0000001400027245 */ /* 0x000fe20000201000 */
[----:B------:R-:W-:-:S04]  /*0f90*/  FMUL R4, R4, UR8 ;  /* 0x0000000804047c20 */ /* 0x000fc80008400000 */
[----:B--2---:R-:W-:Y:S01]  /*0fa0*/  FMUL R2, R2, UR7 ;  /* 0x0000000702027c20 */ /* 0x004fe20008400000 */
[----:B------:R-:W2:Y:S01]  /*0fb0*/  F2I.U32.TRUNC.NTZ R96, R4 ;  /* 0x0000000400607305 */ /* 0x000ea2000020f000 */
[----:B------:R-:W3:Y:S07]  /*0fc0*/  LDCU UR7, c[0x0][0xb30] ;  /* 0x00016600ff0777ac */ /* 0x000eee0008000800 */
[----:B------:R-:W1:Y:S01]  /*0fd0*/  F2I.U32.TRUNC.NTZ R3, R2 ;  /* 0x0000000200037305 */ /* 0x000e62000020f000 */
[----:B--2---:R-:W-:-:S04]  /*0fe0*/  IMAD.MOV R96, RZ, RZ, -R96 ;  /* 0x000000ffff607224 */ /* 0x004fc800078e0a60 */
[----:B----4-:R-:W-:Y:S01]  /*0ff0*/  IMAD R96, R0, R96, R11 ;  /* 0x0000006000607224 */ /* 0x010fe200078e020b */
[----:B------:R-:W-:Y:S01]  /*1000*/  PRMT R0, RZ, 0x7610, R0 ;  /* 0x00007610ff007816 */ /* 0x000fe20000000000 */
[----:B---3--:R-:W-:Y:S01]  /*1010*/  UISETP.NE.AND UP3, UPT, UR7, 0x1, UPT ;  /* 0x000000010700788c */ /* 0x008fe2000bf65270 */
[----:B-1----:R-:W-:-:S05]  /*1020*/  IADD3 R3, PT, PT, -R3, RZ, RZ ;  /* 0x000000ff03037210 */ /* 0x002fca0007ffe1ff */
[----:B------:R-:W-:Y:S01]  /*1030*/  IMAD R94, R94, R3, R20 ;  /* 0x000000035e5e7224 */ /* 0x000fe200078e0214 */
[----:B------:R-:W-:Y:S06]  /*1040*/  BRA.U UP4, `(.L_x_17) ;  /* 0x0000000104247547 */ /* 0x000fec000b800000 */
[----:B------:R-:W-:Y:S01]  /*1050*/  ISETP.NE.AND P1, PT, R94, RZ, PT ;  /* 0x000000ff5e00720c */ /* 0x000fe20003f25270 */
[----:B------:R-:W-:Y:S01]  /*1060*/  IMAD.MOV.U32 R0, RZ, RZ, 0x3 ;  /* 0x00000003ff007424 */ /* 0x000fe200078e00ff */
[C---:B------:R-:W-:Y:S02]  /*1070*/  LOP3.LUT R3, R96.reuse, 0xfffffffe, RZ, 0xc0, !PT ;  /* 0xfffffffe60037812 */ /* 0x040fe400078ec0ff */
[----:B------:R-:W-:Y:S02]  /*1080*/  ISETP.LT.U32.OR P1, PT, R96, 0x2, !P1 ;  /* 0x000000026000780c */ /* 0x000fe40004f21470 */
[----:B------:R-:W-:Y:S02]  /*1090*/  SHF.L.U32 R0, R0, R3, RZ ;  /* 0x0000000300007219 */ /* 0x000fe400000006ff */
[----:B------:R-:W-:Y:S02]  /*10a0*/  SEL R5, RZ, 0x1, !P1 ;  /* 0x00000001ff057807 */ /* 0x000fe40004800000 */
[----:B------:R-:W-:-:S05]  /*10b0*/  SEL R2, RZ, 0x2, !P1 ;  /* 0x00000002ff027807 */ /* 0x000fca0004800000 */
[----:B------:R-:W-:-:S05]  /*10c0*/  IMAD.IADD R2, R5, 0x1, R2 ;  /* 0x0000000105027824 */ /* 0x000fca00078e0202 */
[----:B------:R-:W-:Y:S02]  /*10d0*/  PRMT R8, R2, 0x7610, R8 ;  /* 0x0000761002087816 */ /* 0x000fe40000000008 */
.L_x_17:
[----:B------:R-:W-:Y:S05]  /*10e0*/  @!P0 BRA `(.L_x_18) ;  /* 0x0000000000b88947 */ /* 0x000fea0003800000 */
[----:B------:R-:W1:Y:S01]  /*10f0*/  LDC.64 R4, c[0x0][0xb18] ;  /* 0x0002c600ff047b82 */ /* 0x000e620000000a00 */
[----:B------:R-:W-:-:S07]  /*1100*/  ISETP.NE.AND P0, PT, R9, 0x1, PT ;  /* 0x000000010900780c */ /* 0x000fce0003f05270 */
[----:B------:R-:W2:Y:S08]  /*1110*/  LDC R14, c[0x0][0xb0c] ;  /* 0x0002c300ff0e7b82 */ /* 0x000eb00000000800 */
[----:B------:R-:W3:Y:S08]  /*1120*/  LDC R13, c[0x0][0x370] ;  /* 0x0000dc00ff0d7b82 */ /* 0x000ef00000000800 */
[----:B------:R-:W4:Y:S01]  /*1130*/  LDC R16, c[0x0][0x374] ;  /* 0x0000dd00ff107b82 */ /* 0x000f220000000800 */
[----:B-1----:R-:W-:-:S07]  /*1140*/  ISETP.NE.AND P1, PT, R4, 0x1, PT ;  /* 0x000000010400780c */ /* 0x002fce0003f25270 */
[----:B------:R-:W3:Y:S01]  /*1150*/  LDC.64 R6, c[0x0][0xb10] ;  /* 0x0002c400ff067b82 */ /* 0x000ee20000000a00 */
[----:B--2---:R-:W-:-:S07]  /*1160*/  ISETP.NE.AND P2, PT, R14, 0x1, PT ;  /* 0x000000010e00780c */ /* 0x004fce0003f45270 */
[----:B------:R-:W1:Y:S08]  /*1170*/  LDC R12, c[0x0][0xb20] ;  /* 0x0002c800ff0c7b82 */ /* 0x000e700000000800 */
[----:B------:R-:W2:Y:S01]  /*1180*/  LDC.64 R2, c[0x0][0xb28] ;  /* 0x0002ca00ff027b82 */ /* 0x000ea20000000a00 */
[----:B----4-:R-:W-:-:S04]  /*1190*/  IMAD.HI.U32 R15, R16, R5, RZ ;  /* 0x00000005100f7227 */ /* 0x010fc800078e00ff */
[----:B------:R-:W-:-:S04]  /*11a0*/  IMAD.HI.U32 R5, R20, R5, RZ ;  /* 0x0000000514057227 */ /* 0x000fc800078e00ff */
[----:B---3--:R-:W-:-:S04]  /*11b0*/  IMAD.HI.U32 R18, R13, R6, RZ ;  /* 0x000000060d127227 */ /* 0x008fc800078e00ff */
[C---:B------:R-:W-:Y:S01]  /*11c0*/  IMAD.HI.U32 R22, R11.reuse, R6, RZ ;  /* 0x000000060b167227 */ /* 0x040fe200078e00ff */
[-C--:B------:R-:W-:Y:S02]  /*11d0*/  @P2 SHF.R.U32.HI R13, RZ, R7.reuse, R18 ;  /* 0x00000007ff0d2219 */ /* 0x080fe40000011612 */
[-C--:B-1----:R-:W-:Y:S02]  /*11e0*/  @P1 SHF.R.U32.HI R16, RZ, R12.reuse, R15 ;  /* 0x0000000cff101219 */ /* 0x082fe4000001160f */
[----:B------:R-:W-:Y:S02]  /*11f0*/  SHF.R.U32.HI R5, RZ, R12, R5 ;  /* 0x0000000cff057219 */ /* 0x000fe40000011605 */
[----:B------:R-:W-:Y:S02]  /*1200*/  SHF.R.U32.HI R22, RZ, R7, R22 ;  /* 0x00000007ff167219 */ /* 0x000fe40000011616 */
[----:B------:R-:W-:Y:S01]  /*1210*/  SEL R5, R20, R5, !P1 ;  /* 0x0000000514057207 */ /* 0x000fe20004800000 */
[----:B--2---:R-:W-:Y:S01]  /*1220*/  IMAD.HI.U32 R18, R16, R2, RZ ;  /* 0x0000000210127227 */ /* 0x004fe200078e00ff */
[----:B------:R-:W-:-:S02]  /*1230*/  SEL R21, R11, R22, !P2 ;  /* 0x000000160b157207 */ /* 0x000fc40005000000 */
[----:B------:R-:W-:Y:S01]  /*1240*/  IADD3 R7, PT, PT, -R5, RZ, RZ ;  /* 0x000000ff05077210 */ /* 0x000fe20007ffe1ff */
[----:B------:R-:W-:Y:S01]  /*1250*/  IMAD.HI.U32 R6, R13, R2, RZ ;  /* 0x000000020d067227 */ /* 0x000fe200078e00ff */
[----:B------:R-:W-:-:S03]  /*1260*/  @P0 SHF.R.U32.HI R16, RZ, R3, R18 ;  /* 0x00000003ff100219 */ /* 0x000fc60000011612 */
[----:B------:R-:W-:Y:S01]  /*1270*/  IMAD R7, R4, R7, R20 ;  /* 0x0000000704077224 */ /* 0x000fe200078e0214 */
[----:B------:R-:W-:Y:S01]  /*1280*/  @P0 SHF.R.U32.HI R13, RZ, R3, R6 ;  /* 0x00000003ff0d0219 */ /* 0x000fe20000011606 */
[----:B------:R-:W-:-:S04]  /*1290*/  IMAD R16, R16, R9, RZ ;  /* 0x0000000910107224 */ /* 0x000fc800078e02ff */
[----:B------:R-:W-:Y:S01]  /*12a0*/  IMAD R6, R13, R9, RZ ;  /* 0x000000090d067224 */ /* 0x000fe200078e02ff */
[----:B------:R-:W-:-:S04]  /*12b0*/  ISETP.GE.AND P1, PT, R5, R16, PT ;  /* 0x000000100500720c */ /* 0x000fc80003f26270 */
[----:B------:R-:W-:Y:S01]  /*12c0*/  ISETP.GE.OR P1, PT, R21, R6, P1 ;  /* 0x000000061500720c */ /* 0x000fe20000f26670 */
[----:B------:R-:W-:-:S05]  /*12d0*/  IMAD.HI.U32 R6, R5, R2, RZ ;  /* 0x0000000205067227 */ /* 0x000fca00078e00ff */
[----:B------:R-:W-:-:S04]  /*12e0*/  SHF.R.U32.HI R6, RZ, R3, R6 ;  /* 0x00000003ff067219 */ /* 0x000fc80000011606 */
[----:B------:R-:W-:-:S03]  /*12f0*/  SEL R6, R5, R6, !P0 ;  /* 0x0000000605067207 */ /* 0x000fc60004000000 */
[----:B------:R-:W-:Y:S01]  /*1300*/  @!P1 IMAD.HI.U32 R12, R21, R2, RZ ;  /* 0x00000002150c9227 */ /* 0x000fe200078e00ff */
[----:B------:R-:W-:-:S04]  /*1310*/  IADD3 R2, PT, PT, -R6, RZ, RZ ;  /* 0x000000ff06027210 */ /* 0x000fc80007ffe1ff */
[----:B------:R-:W-:Y:S01]  /*1320*/  @!P1 SHF.R.U32.HI R12, RZ, R3, R12 ;  /* 0x00000003ff0c9219 */ /* 0x000fe2000001160c */
[----:B------:R-:W-:-:S03]  /*1330*/  IMAD R2, R9, R2, R5 ;  /* 0x0000000209027224 */ /* 0x000fc600078e0205 */
[----:B------:R-:W-:-:S05]  /*1340*/  @!P1 SEL R3, R21, R12, !P0 ;  /* 0x0000000c15039207 */ /* 0x000fca0004000000 */
[--C-:B------:R-:W-:Y:S02]  /*1350*/  @!P1 IMAD.IADD R6, R6, 0x1, -R3.reuse ;  /* 0x0000000106069824 */ /* 0x100fe400078e0a03 */
[----:B------:R-:W-:Y:S01]  /*1360*/  @!P1 IMAD R3, R2, R13, R3 ;  /* 0x0000000d02039224 */ /* 0x000fe200078e0203 */
[----:B------:R-:W-:Y:S01]  /*1370*/  IADD3 R2, PT, PT, -R21, RZ, RZ ;  /* 0x000000ff15027210 */ /* 0x000fe20007ffe1ff */
[----:B------:R-:W-:Y:S02]  /*1380*/  @!P1 IMAD R5, R6, R9, R21 ;  /* 0x0000000906059224 */ /* 0x000fe400078e0215 */
[----:B------:R-:W-:Y:S02]  /*1390*/  @!P1 IMAD.MOV.U32 R21, RZ, RZ, R3 ;  /* 0x000000ffff159224 */ /* 0x000fe400078e0003 */
[----:B------:R-:W-:Y:S02]  /*13a0*/  IMAD R2, R14, R2, R11 ;  /* 0x000000020e027224 */ /* 0x000fe400078e020b */
[----:B------:R-:W-:-:S02]  /*13b0*/  IMAD R20, R5, R4, R7 ;  /* 0x0000000405147224 */ /* 0x000fc400078e0207 */
[----:B------:R-:W-:Y:S02]  /*13c0*/  IMAD R21, R21, R14, R2 ;  /* 0x0000000e15157224 */ /* 0x000fe400078e0202 */
.L_x_18:
[----:B------:R-:W-:Y:S05]  /*13d0*/  BRA.U UP3, `(.L_x_19) ;  /* 0x0000000103407547 */ /* 0x000fea000b800000 */
[----:B------:R-:W1:Y:S08]  /*13e0*/  LDC.64 R4, c[0x0][0xb10] ;  /* 0x0002c400ff047b82 */ /* 0x000e700000000a00 */
[----:B------:R-:W2:Y:S08]  /*13f0*/  LDC.64 R2, c[0x0][0xb18] ;  /* 0x0002c600ff027b82 */ /* 0x000eb00000000a00 */
[----:B------:R-:W3:Y:S08]  /*1400*/  LDC R6, c[0x0][0xb20] ;  /* 0x0002c800ff067b82 */ /* 0x000ef00000000800 */
[----:B------:R-:W4:Y:S01]  /*1410*/  LDC R12, c[0x0][0xb0c] ;  /* 0x0002c300ff0c7b82 */ /* 0x000f220000000800 */
[----:B-1----:R-:W-:-:S05]  /*1420*/  IMAD.HI.U32 R4, R21, R4, RZ ;  /* 0x0000000415047227 */ /* 0x002fca00078e00ff */
[----:B------:R-:W-:Y:S01]  /*1430*/  SHF.R.U32.HI R4, RZ, R5, R4 ;  /* 0x00000005ff047219 */ /* 0x000fe20000011604 */
[----:B--2---:R-:W-:Y:S01]  /*1440*/  IMAD.HI.U32 R3, R20, R3, RZ ;  /* 0x0000000314037227 */ /* 0x004fe200078e00ff */
[----:B------:R-:W-:-:S04]  /*1450*/  ISETP.NE.AND P0, PT, R2, 0x1, PT ;  /* 0x000000010200780c */ /* 0x000fc80003f05270 */
[----:B---3--:R-:W-:-:S04]  /*1460*/  SHF.R.U32.HI R3, RZ, R6, R3 ;  /* 0x00000006ff037219 */ /* 0x008fc80000011603 */
[----:B------:R-:W-:Y:S02]  /*1470*/  SEL R3, R20, R3, !P0 ;  /* 0x0000000314037207 */ /* 0x000fe40004000000 */
[----:B----4-:R-:W-:-:S04]  /*1480*/  ISETP.NE.AND P1, PT, R12, 0x1, PT ;  /* 0x000000010c00780c */ /* 0x010fc80003f25270 */
[----:B------:R-:W-:-:S05]  /*1490*/  SEL R6, R21, R4, !P1 ;  /* 0x0000000415067207 */ /* 0x000fca0004800000 */
[----:B------:R-:W-:Y:S02]  /*14a0*/  IMAD.IADD R4, R3, 0x1, -R6 ;  /* 0x0000000103047824 */ /* 0x000fe400078e0a06 */
[----:B------:R-:W-:Y:S02]  /*14b0*/  IMAD.IADD R3, R6, 0x1, -R3 ;  /* 0x0000000106037824 */ /* 0x000fe400078e0a03 */
[----:B------:R-:W-:Y:S02]  /*14c0*/  IMAD R21, R4, R12, R21 ;  /* 0x0000000c04157224 */ /* 0x000fe400078e0215 */
[----:B------:R-:W-:Y:S02]  /*14d0*/  IMAD R20, R3, R2, R20 ;  /* 0x0000000203147224 */ /* 0x000fe400078e0214 */
.L_x_19:
[----:B------:R-:W-:Y:S05]  /*14e0*/  BRA.U !UP1, `(.L_x_20) ;  /* 0x00000001090c7547 */ /* 0x000fea000b800000 */
[----:B------:R-:W-:Y:S01]  /*14f0*/  UCGABAR_WAIT ;  /* 0x0000000000007dc7 */ /* 0x000fe20008000000 */
[----:B------:R-:W-:Y:S01]  /*1500*/  CCTL.IVALL ;  /* 0x00000000ff00798f */ /* 0x000fe20002000000 */
[----:B------:R-:W-:Y:S05]  /*1510*/  BRA `(.L_x_21) ;  /* 0x0000000000047947 */ /* 0x000fea0003800000 */
.L_x_20:
[----:B------:R-:W-:Y:S06]  /*1520*/  BAR.SYNC.DEFER_BLOCKING 0x0 ;  /* 0x0000000000007b1d */ /* 0x000fec0000010000 */
.L_x_21:
[----:B------:R-:W-:Y:S05]  /*1530*/  BRA.U UP2, `(.L_x_22) ;  /* 0x0000001102a87547 */ /* 0x000fea000b800000 */
[----:B------:R-:W1:Y:S01]  /*1540*/  LDCU UR4, c[0x0][0x38c] ;  /* 0x00007180ff0477ac */ /* 0x000e620008000800 */
[----:B------:R-:W2:Y:S01]  /*1550*/  LDC R9, c[0x0][0x370] ;  /* 0x0000dc00ff097b82 */ /* 0x000ea20000000800 */
[----:B------:R-:W-:Y:S01]  /*1560*/  IMAD.SHL.U32 R16, R11, 0x40, RZ ;  /* 0x000000400b107824 */ /* 0x000fe200078e00ff */
[----:B------:R-:W-:Y:S01]  /*1570*/  PLOP3.LUT P1, PT, PT, PT, UP5, 0x80, 0x8 ;  /* 0x000000000008781c */ /* 0x000fe20003f2f058 */
[----:B------:R-:W-:Y:S01]  /*1580*/  HFMA2 R12, -RZ, RZ, 0, 0 ;  /* 0x00000000ff0c7431 */ /* 0x000fe200000001ff */
[----:B------:R-:W-:Y:S01]  /*1590*/  UISETP.NE.AND UP1, UPT, UR10, URZ, UPT ;  /* 0x000000ff0a00728c */ /* 0x000fe2000bf25270 */
[----:B------:R-:W-:Y:S01]  /*15a0*/  ISETP.NE.AND P4, PT, R10, RZ, P5 ;  /* 0x000000ff0a00720c */ /* 0x000fe20002f85270 */
[----:B------:R-:W-:Y:S01]  /*15b0*/  IMAD.MOV.U32 R15, RZ, RZ, 0x1 ;  /* 0x00000001ff0f7424 */ /* 0x000fe200078e00ff */
[----:B------:R-:W-:Y:S01]  /*15c0*/  PLOP3.LUT P1, PT, P1, PT, PT, 0x8, 0x80 ;  /* 0x000000000080781c */ /* 0x000fe20000f2e170 */
[----:B------:R-:W3:Y:S01]  /*15d0*/  LDC R0, c[0x0][0x374] ;  /* 0x0000dd00ff007b82 */ /* 0x000ee20000000800 */
[----:B------:R-:W-:Y:S01]  /*15e0*/  IMAD.MOV.U32 R14, RZ, RZ, RZ ;  /* 0x000000ffff0e7224 */ /* 0x000fe200078e00ff */
[----:B------:R-:W-:Y:S01]  /*15f0*/  MOV R8, 0x1 ;  /* 0x0000000100087802 */ /* 0x000fe20000000f00 */
[----:B------:R-:W-:Y:S01]  /*1600*/  IMAD.MOV.U32 R10, RZ, RZ, RZ ;  /* 0x000000ffff0a7224 */ /* 0x000fe200078e00ff */
[----:B------:R-:W-:Y:S01]  /*1610*/  LOP3.LUT R16, R16, 0x40, RZ, 0xc0, !PT ;  /* 0x0000004010107812 */ /* 0x000fe200078ec0ff */
[----:B------:R-:W4:Y:S01]  /*1620*/  LDCU.64 UR14, c[0x0][0x348] ;  /* 0x00006900ff0e77ac */ /* 0x000f220008000a00 */
[----:B-1----:R-:W-:-:S02]  /*1630*/  UIADD3 UR5, UPT, UPT, UR4, 0x1f, URZ ;  /* 0x0000001f04057890 */ /* 0x002fc4000fffe0ff */
[----:B------:R-:W-:Y:S02]  /*1640*/  USEL UR22, UR6, 0x2, UP1 ;  /* 0x0000000206167887 */ /* 0x000fe40008800000 */
[----:B------:R-:W-:Y:S01]  /*1650*/  USHF.R.S32.HI UR7, URZ, 0x1f, UR5 ;  /* 0x0000001fff077899 */ /* 0x000fe20008011405 */
[----:B------:R-:W-:-:S03]  /*1660*/  UMOV UR23, URZ ;  /* 0x000000ff00177c82 */ /* 0x000fc60008000000 */
[----:B------:R-:W-:Y:S02]  /*1670*/  ULEA.HI UR7, UR7, UR5, URZ, 0x5 ;  /* 0x0000000507077291 */ /* 0x000fe4000f8f28ff */
[----:B------:R-:W-:Y:S02]  /*1680*/  UIADD3 UR5, UPT, UPT, UR4, -0x1, URZ ;  /* 0xffffffff04057890 */ /* 0x000fe4000fffe0ff */
[----:B------:R-:W-:Y:S02]  /*1690*/  USHF.R.S32.HI UR7, URZ, 0x5, UR7 ;  /* 0x00000005ff077899 */ /* 0x000fe40008011407 */
[----:B------:R-:W-:Y:S02]  /*16a0*/  UISETP.GE.U32.AND UP2, UPT, UR5, -0x3f, UPT ;  /* 0xffffffc10500788c */ /* 0x000fe4000bf46070 */
[----:B------:R-:W-:Y:S02]  /*16b0*/  UISETP.LT.U32.AND UP0, UPT, UR7, 0x4, UPT ;  /* 0x000000040700788c */ /* 0x000fe4000bf01070 */
[----:B------:R-:W-:-:S02]  /*16c0*/  UIADD3 UR4, UPT, UPT, UR4, 0x3e, URZ ;  /* 0x0000003e04047890 */ /* 0x000fc4000fffe0ff */
[----:B------:R-:W-:-:S04]  /*16d0*/  USEL UR5, UR7, 0x4, UP0 ;  /* 0x0000000407057887 */ /* 0x000fc80008000000 */
[----:B------:R-:W-:Y:S02]  /*16e0*/  UIADD3 UR21, UPT, UPT, UR5, -0x1, URZ ;  /* 0xffffffff05157890 */ /* 0x000fe4000fffe0ff */
[----:B------:R-:W-:Y:S02]  /*16f0*/  @UP2 UIADD3 UR21, UPT, UPT, UR5, URZ, URZ ;  /* 0x000000ff05152290 */ /* 0x000fe4000fffe0ff */
[----:B------:R-:W-:Y:S02]  /*1700*/  UIADD3 UR24, UPT, UPT, UR7, -UR5, URZ ;  /* 0x8000000507187290 */ /* 0x000fe4000fffe0ff */
[----:B------:R-:W-:Y:S02]  /*1710*/  UIADD3 UR13, UPT, UPT, UR21, 0x1, URZ ;  /* 0x00000001150d7890 */ /* 0x000fe4000fffe0ff */
[----:B--2-4-:R-:W-:-:S12]  /*1720*/  UIADD3 UR21, UPT, UPT, -UR21, URZ, URZ ;  /* 0x000000ff15157290 */ /* 0x014fd8000fffe1ff */
.L_x_42:
[----:B------:R-:W-:Y:S01]  /*1730*/  UISETP.NE.AND UP0, UPT, UR37, URZ, UPT ;  /* 0x000000ff2500728c */ /* 0x000fe2000bf05270 */
[----:B------:R-:W1:Y:S08]  /*1740*/  S2UR UR37, SR_CgaCtaId ;  /* 0x00000000002579c3 */ /* 0x000e700000008800 */
[----:B------:R-:W-:Y:S05]  /*1750*/  BRA.U UP0, `(.L_x_23) ;  /* 0x0000000100347547 */ /* 0x000fea000b800000 */
[----:B------:R-:W2:Y:S01]  /*1760*/  S2R R2, SR_CgaCtaId ;  /* 0x0000000000027919 */ /* 0x000ea20000008800 */
[----:B------:R-:W-:-:S04]  /*1770*/  MOV R3, 0x400 ;  /* 0x0000040000037802 */ /* 0x000fc80000000f00 */
[----:B--2---:R-:W-:Y:S02]  /*1780*/  LEA R3, R2, R3, 0x18 ;  /* 0x0000000302037211 */ /* 0x004fe400078ec0ff */
[----:B------:R-:W-:-:S03]  /*1790*/  SHF.L.U32 R2, R8, 0x1f, RZ ;  /* 0x0000001f08027819 */ /* 0x000fc600000006ff */
[----:B------:R-:W-:-:S04]  /*17a0*/  IMAD R3, R10, 0x8, R3 ;  /* 0x000000080a037824 */ /* 0x000fc800078e0203 */
[----:B------:R-:W2:Y:S02]  /*17b0*/  SYNCS.PHASECHK.TRANS64.TRYWAIT P0, [R3+URZ+0xe0], R2 ;  /* 0x0000e002030075a7 */ /* 0x000ea400080011ff */
[----:B--2---:R-:W-:Y:S05]  /*17c0*/  @!P0 BRA `(.L_x_24) ;  /* 0x0000006000308947 */ /* 0x004fea0003800000 */
.L_x_123:
[----:B------:R-:W-:Y:S01]  /*17d0*/  VIADD R10, R10, 0x1 ;  /* 0x000000010a0a7836 */ /* 0x000fe20000000000 */
[----:B------:R2:W-:Y:S04]  /*17e0*/  SYNCS.ARRIVE.TRANS64.A1T0 RZ, [R3+URZ+0xd0], RZ ;  /* 0x0000d0ff03ff79a7 */ /* 0x0005e800081000ff */
[----:B------:R-:W-:-:S04]  /*17f0*/  ISETP.NE.AND P0, PT, R10, 0x2, PT ;  /* 0x000000020a00780c */ /* 0x000fc80003f05270 */
[----:B------:R-:W-:Y:S02]  /*1800*/  SEL R10, R10, RZ, P0 ;  /* 0x000000ff0a0a7207 */ /* 0x000fe40000000000 */
[----:B--2---:R-:W-:-:S04]  /*1810*/  SEL R3, RZ, 0x1, P0 ;  /* 0x00000001ff037807 */ /* 0x004fc80000000000 */
[----:B------:R-:W-:-:S07]  /*1820*/  LOP3.LUT R8, R8, R3, RZ, 0x3c, !PT ;  /* 0x0000000308087212 */ /* 0x000fce00078e3cff */
.L_x_23:
[----:B------:R-:W-:Y:S01]  /*1830*/  UMOV UR6, 0x400 ;  /* 0x0000040000067882 */ /* 0x000fe20000000000 */
[----:B------:R-:W-:Y:S01]  /*1840*/  LEA.HI R3, R21, R21, RZ, 0x1 ;  /* 0x0000001515037211 */ /* 0x000fe200078f08ff */
[----:B-1----:R-:W-:Y:S01]  /*1850*/  ULEA UR6, UR37, UR6, 0x18 ;  /* 0x0000000625067291 */ /* 0x002fe2000f8ec0ff */
[----:B------:R-:W-:Y:S01]  /*1860*/  SHF.L.U32 R2, R15, 0x1f, RZ ;  /* 0x0000001f0f027819 */ /* 0x000fe200000006ff */
[----:B------:R-:W-:Y:S01]  /*1870*/  UISETP.GE.U32.AND UP0, UPT, UR4, 0x3f, UPT ;  /* 0x0000003f0400788c */ /* 0x000fe2000bf06070 */
[C---:B------:R-:W-:Y:S01]  /*1880*/  R2UR UR9, R16.reuse ;  /* 0x00000000100972ca */ /* 0x040fe200000e0000 */
[----:B------:R-:W-:Y:S01]  /*1890*/  ULEA UR8, UR23, UR6, 0x3 ;  /* 0x0000000617087291 */ /* 0x000fe2000f8e18ff */
[----:B------:R-:W-:Y:S01]  /*18a0*/  IMAD.SHL.U32 R3, R3, 0x40, RZ ;  /* 0x0000004003037824 */ /* 0x000fe200078e00ff */
[----:B------:R-:W-:Y:S01]  /*18b0*/  R2UR UR11, R16 ;  /* 0x00000000100b72ca */ /* 0x000fe200000e0000 */
[----:B------:R-:W-:-:S03]  /*18c0*/  UMOV UR25, URZ ;  /* 0x000000ff00197c82 */ /* 0x000fc60008000000 */
[----:B------:R-:W-:-:S03]  /*18d0*/  R2UR UR35, R3 ;  /* 0x00000000032372ca */ /* 0x000fc600000e0000 */
[----:B------:R1:W2:Y:S01]  /*18e0*/  SYNCS.PHASECHK.TRANS64.TRYWAIT P0, [UR8+0x20], R2 ;  /* 0x00002002ff0075a7 */ /* 0x0002a20008001108 */
[----:B------:R-:W-:-:S09]  /*18f0*/  R2UR UR8, R20 ;  /* 0x00000000140872ca */ /* 0x000fd200000e0000 */
[----:B------:R-:W-:-:S04]  /*1900*/  ULOP3.LUT UR35, UR9, 0xffffff80, UR35, 0xf8, !UPT ;  /* 0xffffff8009237892 */ /* 0x000fc8000f8ef823 */
[----:B------:R-:W-:Y:S01]  /*1910*/  ULEA UR11, UR8, UR11, 0x7 ;  /* 0x0000000b080b7291 */ /* 0x000fe2000f8e38ff */
[----:B------:R-:W-:Y:S11]  /*1920*/  BRA.U !UP0, `(.L_x_25) ;  /* 0x0000000108bc7547 */ /* 0x000ff6000b800000 */
[----:B------:R-:W-:Y:S01]  /*1930*/  UMOV UR16, UR21 ;  /* 0x0000001500107c82 */ /* 0x000fe20008000000 */
[----:B------:R-:W-:Y:S01]  /*1940*/  UMOV UR17, UR23 ;  /* 0x0000001700117c82 */ /* 0x000fe20008000000 */
[----:B------:R-:W-:-:S05]  /*1950*/  UMOV UR34, URZ ;  /* 0x000000ff00227c82 */ /* 0x000fca0008000000 */
.L_x_31:
[----:B------:R-:W-:Y:S01]  /*1960*/  ULEA UR33, UR17, UR6, 0x3 ;  /* 0x0000000611217291 */ /* 0x000fe2000f8e18ff */
[----:B------:R-:W-:Y:S01]  /*1970*/  @P5 MOV R3, 0x2000 ;  /* 0x0000200000035802 */ /* 0x000fe20000000f00 */
[----:B-12-4-:R-:W-:Y:S10]  /*1980*/  @P0 BRA `(.L_x_26) ;  /* 0x00000000000c0947 */ /* 0x016ff40003800000 */
[----:B------:R-:W-:-:S04]  /*1990*/  SHF.L.U32 R5, R15, 0x1f, RZ ;  /* 0x0000001f0f057819 */ /* 0x000fc800000006ff */
[----:B------:R-:W2:Y:S02]  /*19a0*/  SYNCS.PHASECHK.TRANS64.TRYWAIT P0, [UR33+0x20], R5 ;  /* 0x00002005ff0075a7 */ /* 0x000ea40008001121 */
[----:B--2---:R-:W-:Y:S05]  /*19b0*/  @!P0 BRA `(.L_x_27) ;  /* 0x0000005c00c88947 */ /* 0x004fea0003800000 */
.L_x_26:
[----:B------:R2:W-:Y:S01]  /*19c0*/  @P5 SYNCS.ARRIVE.TRANS64 RZ, [UR33], R3 ;  /* 0x00000003ffff59a7 */ /* 0x0005e20008000021 */
[----:B------:R-:W-:Y:S02]  /*19d0*/  ULOP3.LUT UR8, UR22, 0x2, URZ, 0xfc, !UPT ;  /* 0x0000000216087892 */ /* 0x000fe4000f8efcff */
[----:B------:R-:W-:Y:S02]  /*19e0*/  UIADD3 UR16, UPT, UPT, UR16, 0x1, URZ ;  /* 0x0000000110107890 */ /* 0x000fe4000fffe0ff */
[----:B------:R-:W-:Y:S02]  /*19f0*/  UISETP.NE.AND UP0, UPT, UR8, 0x2, UPT ;  /* 0x000000020800788c */ /* 0x000fe4000bf05270 */
[----:B------:R-:W-:-:S07]  /*1a00*/  UISETP.NE.AND UP2, UPT, UR16, 0x1, UPT ;  /* 0x000000011000788c */ /* 0x000fce000bf45270 */
[----:B------:R-:W-:Y:S05]  /*1a10*/  BRA.U UP0, `(.L_x_28) ;  /* 0x0000000100047547 */ /* 0x000fea000b800000 */
[----:B------:R-:W-:Y:S05]  /*1a20*/  BPT.TRAP 0x1 ;  /* 0x000000040000795c */ /* 0x000fea0000300000 */
.L_x_28:
[----:B------:R-:W-:Y:S04]  /*1a30*/  BSSY.RECONVERGENT B0, `(.L_x_29) ;  /* 0x0000003000007945 */ /* 0x000fe80003800200 */
[----:B------:R-:W-:Y:S05]  /*1a40*/  @!P4 BRA `(.L_x_30) ;  /* 0x000000000004c947 */ /* 0x000fea0003800000 */
[----:B------:R-:W-:Y:S05]  /*1a50*/  BPT.TRAP 0x1 ;  /* 0x000000040000795c */ /* 0x000fea0000300000 */
.L_x_30:
[----:B------:R-:W-:Y:S05]  /*1a60*/  BSYNC.RECONVERGENT B0 ;  /* 0x0000000000007941 */ /* 0x000fea0003800200 */
.L_x_29:
[----:B------:R-:W-:Y:S02]  /*1a70*/  UIADD3 UR23, UPT, UPT, UR17, 0x1, URZ ;  /* 0x0000000111177890 */ /* 0x000fe4000fffe0ff */
[----:B------:R-:W-:Y:S02]  /*1a80*/  UIADD3 UR28, UP1, UPT, UR14, 0x80, URZ ;  /* 0x000000800e1c7890 */ /* 0x000fe4000ff3e0ff */
[----:B------:R-:W-:Y:S02]  /*1a90*/  UISETP.NE.AND UP0, UPT, UR23, 0x4, UPT ;  /* 0x000000041700788c */ /* 0x000fe4000bf05270 */
[----:B------:R-:W-:Y:S02]  /*1aa0*/  ULOP3.LUT UR33, UR33, 0xfefffff8, URZ, 0xc0, !UPT ;  /* 0xfefffff821217892 */ /* 0x000fe4000f8ec0ff */
[----:B------:R-:W-:Y:S02]  /*1ab0*/  USEL UR9, URZ, 0x1, UP0 ;  /* 0x00000001ff097887 */ /* 0x000fe40008000000 */
[----:B------:R-:W-:-:S02]  /*1ac0*/  USEL UR23, UR23, URZ, UP0 ;  /* 0x000000ff17177287 */ /* 0x000fc40008000000 */
[----:B------:R-:W-:Y:S02]  /*1ad0*/  UIADD3 UR26, UP0, UPT, UR14, 0x180, URZ ;  /* 0x000001800e1a7890 */ /* 0x000fe4000ff1e0ff */
[----:B------:R-:W-:Y:S01]  /*1ae0*/  ULEA UR8, UR23, UR6, 0x3 ;  /* 0x0000000617087291 */ /* 0x000fe2000f8e18ff */
[----:B------:R-:W-:Y:S01]  /*1af0*/  LOP3.LUT R15, R15, UR9, RZ, 0x3c, !PT ;  /* 0x000000090f0f7c12 */ /* 0x000fe2000f8e3cff */
[----:B------:R-:W-:Y:S02]  /*1b00*/  UIADD3.X UR29, UPT, UPT, URZ, UR15, URZ, UP1, !UPT ;  /* 0x0000000fff1d7290 */ /* 0x000fe40008ffe4ff */
[----:B------:R-:W-:Y:S01]  /*1b10*/  UIADD3.X UR27, UPT, UPT, URZ, UR15, URZ, UP0, !UPT ;  /* 0x0000000fff1b7290 */ /* 0x000fe200087fe4ff */
[----:B-1----:R-:W-:Y:S01]  /*1b20*/  SHF.L.U32 R2, R15, 0x1f, RZ ;  /* 0x0000001f0f027819 */ /* 0x002fe200000006ff */
[----:B------:R-:W-:Y:S01]  /*1b30*/  UMOV UR18, 0x0 ;  /* 0x0000000000127882 */ /* 0x000fe20000000000 */
[----:B------:R-:W-:Y:S01]  /*1b40*/  UMOV UR19, 0x10000000 ;  /* 0x1000000000137882 */ /* 0x000fe20000000000 */
[----:B------:R-:W-:Y:S01]  /*1b50*/  UMOV UR10, UR34 ;  /* 0x00000022000a7c82 */ /* 0x000fe20008000000 */
[----:B------:R4:W1:Y:S01]  /*1b60*/  SYNCS.PHASECHK.TRANS64.TRYWAIT P0, [UR8+0x20], R2 ;  /* 0x00002002ff0075a7 */ /* 0x0008620008001108 */
[----:B------:R-:W-:Y:S01]  /*1b70*/  ULEA UR8, UR17, UR6, 0xb ;  /* 0x0000000611087291 */ /* 0x000fe2000f8e58ff */
[----:B------:R-:W-:Y:S01]  /*1b80*/  UMOV UR12, UR36 ;  /* 0x00000024000c7c82 */ /* 0x000fe20008000000 */
[----:B------:R-:W-:-:S02]  /*1b90*/  UMOV UR9, UR33 ;  /* 0x0000002100097c82 */ /* 0x000fc40008000000 */
[----:B------:R-:W-:Y:S02]  /*1ba0*/  UIADD3 UR32, UPT, UPT, UR8, 0x4300, URZ ;  /* 0x0000430008207890 */ /* 0x000fe4000fffe0ff */
[----:B------:R-:W-:Y:S01]  /*1bb0*/  UIADD3 UR8, UPT, UPT, UR8, 0x6300, URZ ;  /* 0x0000630008087890 */ /* 0x000fe2000fffe0ff */
[----:B------:R-:W-:Y:S01]  /*1bc0*/  UMOV UR25, UR13 ;  /* 0x0000000d00197c82 */ /* 0x000fe20008000000 */
[----:B------:R-:W-:-:S05]  /*1bd0*/  UMOV UR17, UR23 ;  /* 0x0000001700117c82 */ /* 0x000fca0008000000 */
[----:B------:R2:W-:Y:S02]  /*1be0*/  UTMALDG.3D.2CTA [UR32], [UR28], desc[UR18] ;  /* 0x000012201c0075b4 */ /* 0x0005e40008211000 */
[----:B------:R4:W-:Y:S01]  /*1bf0*/  UTMALDG.3D.2CTA [UR8], [UR26], desc[UR18] ;  /* 0x000012081a0075b4 */ /* 0x0009e20008211000 */
[----:B--2---:R-:W-:Y:S01]  /*1c00*/  UIADD3 UR34, UPT, UPT, UR34, 0x20, URZ ;  /* 0x0000002022227890 */ /* 0x004fe2000fffe0ff */
[----:B------:R-:W-:Y:S11]  /*1c10*/  BRA.U UP2, `(.L_x_31) ;  /* 0xfffffffd02507547 */ /* 0x000ff6000b83ffff */
.L_x_25:
[----:B----4-:R-:W-:Y:S01]  /*1c20*/  ULEA UR8, UR23, UR6, 0x3 ;  /* 0x0000000617087291 */ /* 0x010fe2000f8e18ff */
[----:B-1----:R-:W-:Y:S01]  /*1c30*/  SHF.L.U32 R2, R15, 0x1f, RZ ;  /* 0x0000001f0f027819 */ /* 0x002fe200000006ff */
[----:B------:R-:W-:Y:S01]  /*1c40*/  @!P1 SYNCS.ARRIVE.TRANS64.A1T0 RZ, [UR6+0x68], RZ ;  /* 0x000068ffffff99a7 */ /* 0x000fe20008100006 */
[----:B------:R-:W-:-:S06]  /*1c50*/  UISETP.GT.AND UP0, UPT, UR7, UR5, UPT ;  /* 0x000000050700728c */ /* 0x000fcc000bf04270 */
[----:B--2---:R1:W2:Y:S03]  /*1c60*/  SYNCS.PHASECHK.TRANS64.TRYWAIT P0, [UR8+0x20], R2 ;  /* 0x00002002ff0075a7 */ /* 0x0042a60008001108 */
[----:B------:R-:W-:Y:S05]  /*1c70*/  BRA.U !UP0, `(.L_x_32) ;  /* 0x0000000108bc7547 */ /* 0x000fea000b800000 */
[----:B------:R-:W-:Y:S01]  /*1c80*/  UIADD3 UR26, UPT, UPT, UR24, UR25, URZ ;  /* 0x00000019181a7290 */ /* 0x000fe2000fffe0ff */
[----:B------:R-:W-:-:S11]  /*1c90*/  UMOV UR27, UR23 ;  /* 0x00000017001b7c82 */ /* 0x000fd60008000000 */
.L_x_38:
[----:B------:R-:W-:Y:S01]  /*1ca0*/  ULEA UR17, UR27, UR6, 0x3 ;  /* 0x000000061b117291 */ /* 0x000fe2000f8e18ff */
[----:B--2---:R-:W-:Y:S01]  /*1cb0*/  @P5 MOV R3, 0x2000 ;  /* 0x0000200000035802 */ /* 0x004fe20000000f00 */
[----:B-12---:R-:W-:Y:S10]  /*1cc0*/  @P0 BRA `(.L_x_33) ;  /* 0x00000000000c0947 */ /* 0x006ff40003800000 */
[----:B------:R-:W-:-:S04]  /*1cd0*/  SHF.L.U32 R5, R15, 0x1f, RZ ;  /* 0x0000001f0f057819 */ /* 0x000fc800000006ff */
[----:B------:R-:W2:Y:S02]  /*1ce0*/  SYNCS.PHASECHK.TRANS64.TRYWAIT P0, [UR17+0x20], R5 ;  /* 0x00002005ff0075a7 */ /* 0x000ea40008001111 */
[----:B--2---:R-:W-:Y:S05]  /*1cf0*/  @!P0 BRA `(.L_x_34) ;  /* 0x0000005c00108947 */ /* 0x004fea0003800000 */
.L_x_33:
[----:B------:R2:W-:Y:S01]  /*1d00*/  @P5 SYNCS.ARRIVE.TRANS64 RZ, [UR17], R3 ;  /* 0x00000003ffff59a7 */ /* 0x0005e20008000011 */
[----:B------:R-:W-:-:S04]  /*1d10*/  ULOP3.LUT UR8, UR22, 0x2, URZ, 0xfc, !UPT ;  /* 0x0000000216087892 */ /* 0x000fc8000f8efcff */
[----:B------:R-:W-:-:S09]  /*1d20*/  UISETP.NE.AND UP0, UPT, UR8, 0x2, UPT ;  /* 0x000000020800788c */ /* 0x000fd2000bf05270 */
[----:B------:R-:W-:Y:S05]  /*1d30*/  BRA.U UP0, `(.L_x_35) ;  /* 0x0000000100047547 */ /* 0x000fea000b800000 */
[----:B------:R-:W-:Y:S05]  /*1d40*/  BPT.TRAP 0x1 ;  /* 0x000000040000795c */ /* 0x000fea0000300000 */
.L_x_35:
[----:B------:R-:W-:Y:S04]  /*1d50*/  BSSY.RECONVERGENT B0, `(.L_x_36) ;  /* 0x0000003000007945 */ /* 0x000fe80003800200 */
[----:B------:R-:W-:Y:S05]  /*1d60*/  @!P4 BRA `(.L_x_37) ;  /* 0x000000000004c947 */ /* 0x000fea0003800000 */
[----:B------:R-:W-:Y:S05]  /*1d70*/  BPT.TRAP 0x1 ;  /* 0x000000040000795c */ /* 0x000fea0000300000 */
.L_x_37:
[----:B------:R-:W-:Y:S05]  /*1d80*/  BSYNC.RECONVERGENT B0 ;  /* 0x0000000000007941 */ /* 0x000fea0003800200 */
.L_x_36:
[----:B------:R-:W-:Y:S02]  /*1d90*/  UIADD3 UR23, UPT, UPT, UR27, 0x1, URZ ;  /* 0x000000011b177890 */ /* 0x000fe4000fffe0ff */
[----:B------:R-:W-:Y:S02]  /*1da0*/  UIADD3 UR32, UP1, UPT, UR14, 0x80, URZ ;  /* 0x000000800e207890 */ /* 0x000fe4000ff3e0ff */
[----:B------:R-:W-:Y:S02]  /*1db0*/  UISETP.NE.AND UP0, UPT, UR23, 0x4, UPT ;  /* 0x000000041700788c */ /* 0x000fe4000bf05270 */
[----:B------:R-:W-:Y:S02]  /*1dc0*/  USHF.L.U32 UR18, UR25, 0x5, URZ ;  /* 0x0000000519127899 */ /* 0x000fe400080006ff */
[----:B------:R-:W-:Y:S02]  /*1dd0*/  USEL UR9, URZ, 0x1, UP0 ;  /* 0x00000001ff097887 */ /* 0x000fe40008000000 */
[----:B------:R-:W-:-:S02]  /*1de0*/  USEL UR23, UR23, URZ, UP0 ;  /* 0x000000ff17177287 */ /* 0x000fc40008000000 */
[----:B------:R-:W-:Y:S02]  /*1df0*/  UIADD3 UR30, UP0, UPT, UR14, 0x180, URZ ;  /* 0x000001800e1e7890 */ /* 0x000fe4000ff1e0ff */
[----:B------:R-:W-:Y:S01]  /*1e00*/  ULEA UR8, UR23, UR6, 0x3 ;  /* 0x0000000617087291 */ /* 0x000fe2000f8e18ff */
[----:B------:R-:W-:Y:S01]  /*1e10*/  LOP3.LUT R15, R15, UR9, RZ, 0x3c, !PT ;  /* 0x000000090f0f7c12 */ /* 0x000fe2000f8e3cff */
[----:B------:R-:W-:Y:S02]  /*1e20*/  ULOP3.LUT UR17, UR17, 0xfefffff8, URZ, 0xc0, !UPT ;  /* 0xfefffff811117892 */ /* 0x000fe4000f8ec0ff */
[----:B------:R-:W-:Y:S01]  /*1e30*/  UIADD3.X UR33, UPT, UPT, URZ, UR15, URZ, UP1, !UPT ;  /* 0x0000000fff217290 */ /* 0x000fe20008ffe4ff */
[----:B-1----:R-:W-:Y:S01]  /*1e40*/  SHF.L.U32 R2, R15, 0x1f, RZ ;  /* 0x0000001f0f027819 */ /* 0x002fe200000006ff */
[----:B------:R-:W-:Y:S01]  /*1e50*/  UIADD3.X UR31, UPT, UPT, URZ, UR15, URZ, UP0, !UPT ;  /* 0x0000000fff1f7290 */ /* 0x000fe200087fe4ff */
[----:B------:R-:W-:Y:S02]  /*1e60*/  UMOV UR28, 0x0 ;  /* 0x00000000001c7882 */ /* 0x000fe40000000000 */
[----:B------:R4:W1:Y:S01]  /*1e70*/  SYNCS.PHASECHK.TRANS64.TRYWAIT P0, [UR8+0x20], R2 ;  /* 0x00002002ff0075a7 */ /* 0x0008620008001108 */
[----:B------:R-:W-:Y:S01]  /*1e80*/  ULEA UR8, UR27, UR6, 0xb ;  /* 0x000000061b087291 */ /* 0x000fe2000f8e58ff */
[----:B------:R-:W-:Y:S01]  /*1e90*/  UMOV UR29, 0x10000000 ;  /* 0x10000000001d7882 */ /* 0x000fe20000000000 */
[----:B------:R-:W-:-:S02]  /*1ea0*/  UMOV UR19, UR35 ;  /* 0x0000002300137c82 */ /* 0x000fc40008000000 */
[----:B------:R-:W-:Y:S02]  /*1eb0*/  UIADD3 UR16, UPT, UPT, UR8, 0x4300, URZ ;  /* 0x0000430008107890 */ /* 0x000fe4000fffe0ff */
[----:B------:R-:W-:Y:S01]  /*1ec0*/  UIADD3 UR8, UPT, UPT, UR8, 0x6300, URZ ;  /* 0x0000630008087890 */ /* 0x000fe2000fffe0ff */
[----:B------:R-:W-:Y:S01]  /*1ed0*/  UMOV UR20, UR36 ;  /* 0x0000002400147c82 */ /* 0x000fe20008000000 */
[----:B------:R-:W-:Y:S01]  /*1ee0*/  UMOV UR12, UR36 ;  /* 0x00000024000c7c82 */ /* 0x000fe20008000000 */
[----:B------:R-:W-:Y:S01]  /*1ef0*/  UMOV UR9, UR17 ;  /* 0x0000001100097c82 */ /* 0x000fe20008000000 */
[----:B------:R-:W-:Y:S01]  /*1f00*/  UMOV UR10, UR18 ;  /* 0x00000012000a7c82 */ /* 0x000fe20008000000 */
[----:B------:R-:W-:Y:S02]  /*1f10*/  UIADD3 UR25, UPT, UPT, UR25, 0x1, URZ ;  /* 0x0000000119197890 */ /* 0x000fe4000fffe0ff */
[----:B------:R4:W-:Y:S01]  /*1f20*/  UTMALDG.3D.2CTA [UR16], [UR32], desc[UR28] ;  /* 0x00001c10200075b4 */ /* 0x0009e20008211000 */
[----:B------:R-:W-:Y:S01]  /*1f30*/  UMOV UR27, UR23 ;  /* 0x00000017001b7c82 */ /* 0x000fe20008000000 */
[----:B------:R-:W-:Y:S01]  /*1f40*/  UISETP.NE.AND UP0, UPT, UR25, UR26, UPT ;  /* 0x0000001a1900728c */ /* 0x000fe2000bf05270 */
[----:B------:R4:W-:Y:S08]  /*1f50*/  UTMALDG.3D.2CTA [UR8], [UR30], desc[UR28] ;  /* 0x00001c081e0075b4 */ /* 0x0009f00008211000 */
[----:B----4-:R-:W-:Y:S05]  /*1f60*/  BRA.U UP0, `(.L_x_38) ;  /* 0xfffffffd004c7547 */ /* 0x010fea000b83ffff */
.L_x_32:
[----:B-1----:R-:W-:Y:S01]  /*1f70*/  LEA R2, R14, UR6, 0x3 ;  /* 0x000000060e027c11 */ /* 0x002fe2000f8e18ff */
[----:B------:R-:W-:Y:S01]  /*1f80*/  NOP ;  /* 0x0000000000007918 */ /* 0x000fe20000000000 */
[----:B--2---:R-:W-:Y:S02]  /*1f90*/  SHF.L.U32 R3, R12, 0x1f, RZ ;  /* 0x0000001f0c037819 */ /* 0x004fe400000006ff */
[----:B------:R-:W-:Y:S02]  /*1fa0*/  LEA R4, R14, UR6, 0x4 ;  /* 0x000000060e047c11 */ /* 0x000fe4000f8e20ff */
[----:B------:R-:W1:Y:S02]  /*1fb0*/  SYNCS.PHASECHK.TRANS64.TRYWAIT P0, [R2+URZ+0x70], R3 ;  /* 0x00007003020075a7 */ /* 0x000e6400080011ff */
[----:B-1----:R-:W-:Y:S05]  /*1fc0*/  @!P0 BRA `(.L_x_39) ;  /* 0x0000005800748947 */ /* 0x002fea0003800000 */
.L_x_126:
[----:B------:R-:W2:Y:S01]  /*1fd0*/  LDS.128 R4, [R4+0x100] ;  /* 0x0001000004047984 */ /* 0x000ea20000000c00 */
[----:B------:R-:W-:Y:S01]  /*1fe0*/  ISETP.GE.AND P0, PT, R40, 0x1, PT ;  /* 0x000000012800780c */ /* 0x000fe20003f06270 */
[----:B-1----:R-:W-:Y:S01]  /*1ff0*/  VIADD R2, R2, 0x80 ;  /* 0x0000008002027836 */ /* 0x002fe20000000000 */
[----:B------:R-:W-:Y:S01]  /*2000*/  @!PT LDS RZ, [RZ] ;  /* 0x00000000fffff984 */ /* 0x000fe20000000800 */
[----:B------:R-:W-:Y:S01]  /*2010*/  @!PT LDS RZ, [RZ] ;  /* 0x00000000fffff984 */ /* 0x000fe20000000800 */
[----:B------:R-:W-:Y:S01]  /*2020*/  @!PT LDS RZ, [RZ] ;  /* 0x00000000fffff984 */ /* 0x000fe20000000800 */
[----:B------:R-:W-:Y:S01]  /*2030*/  @!PT LDS RZ, [RZ] ;  /* 0x00000000fffff984 */ /* 0x000fe20000000800 */
[----:B------:R1:W-:Y:S06]  /*2040*/  MEMBAR.ALL.CTA ;  /* 0x0000000000007992 */ /* 0x0003ec0000008000 */
[----:B-1----:R-:W1:Y:S01]  /*2050*/  FENCE.VIEW.ASYNC.S ;  /* 0x00000000000073c6 */ /* 0x002e620000000000 */
[----:B------:R-:W-:-:S04]  /*2060*/  PRMT R2, RZ, 0x654, R2 ;  /* 0x00000654ff027816 */ /* 0x000fc80000000002 */
[----:B-1----:R1:W-:Y:S01]  /*2070*/  SYNCS.ARRIVE.TRANS64.RED.A1T0 RZ, [R2+URZ], RZ ;  /* 0x000000ff02ff79a7 */ /* 0x0023e200081004ff */
[----:B--2---:R-:W-:-:S13]  /*2080*/  LOP3.LUT P2, RZ, R6, 0x1, RZ, 0xc0, !PT ;  /* 0x0000000106ff7812 */ /* 0x004fda000784c0ff */
[----:B------:R-:W-:Y:S01]  /*2090*/  @P2 SHF.R.U32.HI R3, RZ, 0x10, R5 ;  /* 0x00000010ff032819 */ /* 0x000fe20000011605 */
[----:B------:R-:W-:Y:S01]  /*20a0*/  VOTEU.ANY UP0, P2 ;  /* 0x0000000000ff7886 */ /* 0x000fe20001000100 */
[----:B------:R-:W-:Y:S02]  /*20b0*/  @P2 MOV R13, R4 ;  /* 0x00000004000d2202 */ /* 0x000fe40000000f00 */
[----:B------:R-:W-:Y:S02]  /*20c0*/  @P2 R2UR.BROADCAST UR8, R3 ;  /* 0x00000000030822ca */ /* 0x000fe400008e0000 */
[----:B------:R-:W-:-:S11]  /*20d0*/  @P2 LOP3.LUT R11, R5, 0xffff, RZ, 0xc0, !PT ;  /* 0x0000ffff050b2812 */ /* 0x000fd600078ec0ff */
[----:B------:R-:W-:Y:S01]  /*20e0*/  @UP0 UMOV UR36, UR8 ;  /* 0x0000000800240c82 */ /* 0x000fe20008000000 */
[----:B-1----:R-:W-:Y:S05]  /*20f0*/  @!P0 BRA `(.L_x_40) ;  /* 0x0000000000b88947 */ /* 0x002fea0003800000 */
[----:B------:R-:W3:Y:S01]  /*2100*/  LDC.64 R4, c[0x0][0xb18] ;  /* 0x0002c600ff047b82 */ /* 0x000ee20000000a00 */
[----:B------:R-:W-:-:S07]  /*2110*/  ISETP.NE.AND P3, PT, R40, 0x1, PT ;  /* 0x000000012800780c */ /* 0x000fce0003f65270 */
[----:B------:R-:W1:Y:S08]  /*2120*/  LDC.64 R6, c[0x0][0xb10] ;  /* 0x0002c400ff067b82 */ /* 0x000e700000000a00 */
[----:B------:R-:W2:Y:S08]  /*2130*/  LDC R17, c[0x0][0xb20] ;  /* 0x0002c800ff117b82 */ /* 0x000eb00000000800 */
[----:B------:R-:W4:Y:S01]  /*2140*/  LDC R18, c[0x0][0xb0c] ;  /* 0x0002c300ff127b82 */ /* 0x000f220000000800 */
[----:B---3--:R-:W-:Y:S01]  /*2150*/  IMAD.HI.U32 R22, R0, R5, RZ ;  /* 0x0000000500167227 */ /* 0x008fe200078e00ff */
[----:B------:R-:W-:-:S06]  /*2160*/  ISETP.NE.AND P0, PT, R4, 0x1, PT ;  /* 0x000000010400780c */ /* 0x000fcc0003f05270 */
[----:B------:R-:W3:Y:S01]  /*2170*/  LDC.64 R2, c[0x0][0xb28] ;  /* 0x0002ca00ff027b82 */ /* 0x000ee20000000a00 */
[----:B-1----:R-:W-:-:S04]  /*2180*/  IMAD.HI.U32 R20, R9, R6, RZ ;  /* 0x0000000609147227 */ /* 0x002fc800078e00ff */
[----:B------:R-:W-:Y:S01]  /*2190*/  IMAD.HI.U32 R24, R13, R6, RZ ;  /* 0x000000060d187227 */ /* 0x000fe200078e00ff */
[----:B------:R-:W-:Y:S02]  /*21a0*/  SHF.R.U32.HI R20, RZ, R7, R20 ;  /* 0x00000007ff147219 */ /* 0x000fe40000011614 */
[----:B--2---:R-:W-:Y:S01]  /*21b0*/  SHF.R.U32.HI R19, RZ, R17, R22 ;  /* 0x00000011ff137219 */ /* 0x004fe20000011616 */
[----:B------:R-:W-:Y:S01]  /*21c0*/  IMAD.HI.U32 R22, R11, R5, RZ ;  /* 0x000000050b167227 */ /* 0x000fe200078e00ff */
[----:B------:R-:W-:Y:S02]  /*21d0*/  SHF.R.U32.HI R24, RZ, R7, R24 ;  /* 0x00000007ff187219 */ /* 0x000fe40000011618 */
[----:B------:R-:W-:Y:S02]  /*21e0*/  SEL R19, R0, R19, !P0 ;  /* 0x0000001300137207 */ /* 0x000fe40004000000 */
[----:B------:R-:W-:Y:S02]  /*21f0*/  SHF.R.U32.HI R22, RZ, R17, R22 ;  /* 0x00000011ff167219 */ /* 0x000fe40000011616 */
[----:B----4-:R-:W-:-:S02]  /*2200*/  ISETP.NE.AND P1, PT, R18, 0x1, PT ;  /* 0x000000011200780c */ /* 0x010fc40003f25270 */
[----:B------:R-:W-:Y:S02]  /*2210*/  SEL R5, R11, R22, !P0 ;  /* 0x000000160b057207 */ /* 0x000fe40004000000 */
[----:B------:R-:W-:Y:S02]  /*2220*/  SEL R21, R9, R20, !P1 ;  /* 0x0000001409157207 */ /* 0x000fe40004800000 */
[----:B------:R-:W-:Y:S01]  /*2230*/  SEL R7, R13, R24, !P1 ;  /* 0x000000180d077207 */ /* 0x000fe20004800000 */
[----:B---3--:R-:W-:Y:S01]  /*2240*/  IMAD.HI.U32 R20, R19, R2, RZ ;  /* 0x0000000213147227 */ /* 0x008fe200078e00ff */
[----:B------:R-:W-:-:S03]  /*2250*/  IADD3 R17, PT, PT, -R5, RZ, RZ ;  /* 0x000000ff05117210 */ /* 0x000fc60007ffe1ff */
        /* <DEDUP_REMOVED lines=11> */
[----:B------:R-:W-:-:S04]  /*2310*/  @!P0 IMAD.HI.U32 R20, R7, R2, RZ ;  /* 0x0000000207148227 */ /* 0x000fc800078e00ff */
[----:B------:R-:W-:Y:S01]  /*2320*/  IMAD.MOV R2, RZ, RZ, -R6 ;  /* 0x000000ffff027224 */ /* 0x000fe200078e0a06 */
[----:B------:R-:W-:-:S03]  /*2330*/  @!P0 SHF.R.U32.HI R20, RZ, R3, R20 ;  /* 0x00000003ff148219 */ /* 0x000fc60000011614 */
[----:B------:R-:W-:Y:S01]  /*2340*/  IMAD R2, R40, R2, R5 ;  /* 0x0000000228027224 */ /* 0x000fe200078e0205 */
        /* <DEDUP_REMOVED lines=9> */
.L_x_40:
[----:B------:R-:W1:Y:S02]  /*23e0*/  LDCU UR8, c[0x0][0xb30] ;  /* 0x00016600ff0877ac */ /* 0x000e640008000800 */
[----:B-1----:R-:W-:-:S09]  /*23f0*/  UISETP.NE.AND UP0, UPT, UR8, 0x1, UPT ;  /* 0x000000010800788c */ /* 0x002fd2000bf05270 */
[----:B------:R-:W-:Y:S05]  /*2400*/  BRA.U UP0, `(.L_x_41) ;  /* 0x0000000100407547 */ /* 0x000fea000b800000 */
[----:B------:R-:W1:Y:S08]  /*2410*/  LDC.64 R4, c[0x0][0xb10] ;  /* 0x0002c400ff047b82 */ /* 0x000e700000000a00 */
[----:B------:R-:W2:Y:S08]  /*2420*/  LDC.64 R2, c[0x0][0xb18] ;  /* 0x0002c600ff027b82 */ /* 0x000eb00000000a00 */
[----:B------:R-:W4:Y:S08]  /*2430*/  LDC R6, c[0x0][0xb20] ;  /* 0x0002c800ff067b82 */ /* 0x000f300000000800 */
[----:B------:R-:W3:Y:S01]  /*2440*/  LDC R18, c[0x0][0xb0c] ;  /* 0x0002c300ff127b82 */ /* 0x000ee20000000800 */
[----:B-1----:R-:W-:-:S05]  /*2450*/  IMAD.HI.U32 R4, R13, R4, RZ ;  /* 0x000000040d047227 */ /* 0x002fca00078e00ff */
[----:B------:R-:W-:Y:S01]  /*2460*/  SHF.R.U32.HI R4, RZ, R5, R4 ;  /* 0x00000005ff047219 */ /* 0x000fe20000011604 */
[----:B--2---:R-:W-:Y:S01]  /*2470*/  IMAD.HI.U32 R3, R11, R3, RZ ;  /* 0x000000030b037227 */ /* 0x004fe200078e00ff */
[----:B------:R-:W-:-:S04]  /*2480*/  ISETP.NE.AND P0, PT, R2, 0x1, PT ;  /* 0x000000010200780c */ /* 0x000fc80003f05270 */
[----:B----4-:R-:W-:-:S04]  /*2490*/  SHF.R.U32.HI R6, RZ, R6, R3 ;  /* 0x00000006ff067219 */ /* 0x010fc80000011603 */
[----:B------:R-:W-:Y:S02]  /*24a0*/  SEL R3, R11, R6, !P0 ;  /* 0x000000060b037207 */ /* 0x000fe40004000000 */
[----:B---3--:R-:W-:-:S04]  /*24b0*/  ISETP.NE.AND P1, PT, R18, 0x1, PT ;  /* 0x000000011200780c */ /* 0x008fc80003f25270 */
[----:B------:R-:W-:-:S05]  /*24c0*/  SEL R4, R13, R4, !P1 ;  /* 0x000000040d047207 */ /* 0x000fca0004800000 */
[----:B------:R-:W-:Y:S02]  /*24d0*/  IMAD.IADD R5, R3, 0x1, -R4 ;  /* 0x0000000103057824 */ /* 0x000fe400078e0a04 */
[----:B------:R-:W-:Y:S02]  /*24e0*/  IMAD.IADD R3, R4, 0x1, -R3 ;  /* 0x0000000104037824 */ /* 0x000fe400078e0a03 */
[----:B------:R-:W-:Y:S02]  /*24f0*/  IMAD R13, R5, R18, R13 ;  /* 0x00000012050d7224 */ /* 0x000fe400078e020d */
[----:B------:R-:W-:-:S07]  /*2500*/  IMAD R11, R3, R2, R11 ;  /* 0x00000002030b7224 */ /* 0x000fce00078e020b */
.L_x_41:
[----:B------:R-:W-:Y:S01]  /*2510*/  VIADD R14, R14, 0x1 ;  /* 0x000000010e0e7836 */ /* 0x000fe20000000000 */
[----:B------:R-:W-:Y:S01]  /*2520*/  PLOP3.LUT P1, PT, PT, PT, PT, 0x80, 0x8 ;  /* 0x000000000008781c */ /* 0x000fe20003f2f070 */
[----:B------:R-:W-:Y:S02]  /*2530*/  IMAD.IADD R21, R13, 0x1, R96 ;  /* 0x000000010d157824 */ /* 0x000fe400078e0260 */
[----:B------:R-:W-:Y:S01]  /*2540*/  IMAD.IADD R20, R11, 0x1, R94 ;  /* 0x000000010b147824 */ /* 0x000fe200078e025e */
[----:B------:R-:W-:-:S04]  /*2550*/  ISETP.NE.AND P0, PT, R14, 0x2, PT ;  /* 0x000000020e00780c */ /* 0x000fc80003f05270 */
[----:B------:R-:W-:Y:S02]  /*2560*/  SEL R3, RZ, 0x1, P0 ;  /* 0x00000001ff037807 */ /* 0x000fe40000000000 */
[----:B------:R-:W-:Y:S02]  /*2570*/  SEL R14, R14, RZ, P0 ;  /* 0x000000ff0e0e7207 */ /* 0x000fe40000000000 */
[----:B------:R-:W-:Y:S01]  /*2580*/  LOP3.LUT R12, R12, R3, RZ, 0x3c, !PT ;  /* 0x000000030c0c7212 */ /* 0x000fe200078e3cff */
[----:B------:R-:W-:Y:S06]  /*2590*/  @P2 BRA `(.L_x_42) ;  /* 0xfffffff000642947 */ /* 0x000fec000383ffff */
[----:B------:R-:W-:Y:S01]  /*25a0*/  UIADD3 UR6, UPT, UPT, UR6, 0x20, URZ ;  /* 0x0000002006067890 */ /* 0x000fe2000fffe0ff */
[----:B------:R-:W-:-:S03]  /*25b0*/  SHF.L.U32 R3, R15, 0x1f, RZ ;  /* 0x0000001f0f037819 */ /* 0x000fc600000006ff */
[----:B------:R-:W-:-:S09]  /*25c0*/  ULEA UR4, UR23, UR6, 0x3 ;  /* 0x0000000617047291 */ /* 0x000fd2000f8e18ff */
[----:B------:R-:W1:Y:S02]  /*25d0*/  SYNCS.PHASECHK.TRANS64.TRYWAIT P0, [UR4], R3 ;  /* 0x00000003ff0075a7 */ /* 0x000e640008001104 */
[----:B-1----:R-:W-:Y:S05]  /*25e0*/  @!P0 BRA `(.L_x_43) ;  /* 0x0000005400008947 */ /* 0x002fea0003800000 */
.L_x_128:
[----:B------:R-:W-:-:S04]  /*25f0*/  UIADD3 UR5, UPT, UPT, UR23, 0x1, URZ ;  /* 0x0000000117057890 */ /* 0x000fc8000fffe0ff */
[----:B------:R-:W-:-:S04]  /*2600*/  UISETP.NE.AND UP0, UPT, UR5, 0x4, UPT ;  /* 0x000000040500788c */ /* 0x000fc8000bf05270 */
[----:B------:R-:W-:Y:S02]  /*2610*/  USEL UR7, URZ, 0x1, UP0 ;  /* 0x00000001ff077887 */ /* 0x000fe40008000000 */
[----:B------:R-:W-:-:S04]  /*2620*/  USEL UR5, UR5, URZ, UP0 ;  /* 0x000000ff05057287 */ /* 0x000fc80008000000 */
[----:B------:R-:W-:Y:S01]  /*2630*/  ULEA UR4, UR5, UR6, 0x3 ;  /* 0x0000000605047291 */ /* 0x000fe2000f8e18ff */
[----:B------:R-:W-:-:S04]  /*2640*/  LOP3.LUT R2, R15, UR7, RZ, 0x3c, !PT ;  /* 0x000000070f027c12 */ /* 0x000fc8000f8e3cff */
[----:B-1----:R-:W-:-:S04]  /*2650*/  SHF.L.U32 R3, R2, 0x1f, RZ ;  /* 0x0000001f02037819 */ /* 0x002fc800000006ff */
[----:B------:R-:W1:Y:S02]  /*2660*/  SYNCS.PHASECHK.TRANS64.TRYWAIT P0, [UR4], R3 ;  /* 0x00000003ff0075a7 */ /* 0x000e640008001104 */
[----:B-1----:R-:W-:Y:S05]  /*2670*/  @!P0 BRA `(.L_x_44) ;  /* 0x0000005000f48947 */ /* 0x002fea0003800000 */
.L_x_130:
        /* <DEDUP_REMOVED lines=9> */
.L_x_132:
[----:B------:R-:W-:-:S04]  /*2710*/  UIADD3 UR5, UPT, UPT, UR5, 0x1, URZ ;  /* 0x0000000105057890 */ /* 0x000fc8000fffe0ff */
[----:B------:R-:W-:-:S04]  /*2720*/  UISETP.NE.AND UP0, UPT, UR5, 0x4, UPT ;  /* 0x000000040500788c */ /* 0x000fc8000bf05270 */
[----:B------:R-:W-:Y:S02]  /*2730*/  USEL UR4, URZ, 0x1, UP0 ;  /* 0x00000001ff047887 */ /* 0x000fe40008000000 */
[----:B------:R-:W-:-:S04]  /*2740*/  USEL UR5, UR5, URZ, UP0 ;  /* 0x000000ff05057287 */ /* 0x000fc80008000000 */
[----:B------:R-:W-:Y:S01]  /*2750*/  ULEA UR5, UR5, UR6, 0x3 ;  /* 0x0000000605057291 */ /* 0x000fe2000f8e18ff */
[----:B-1----:R-:W-:-:S04]  /*2760*/  LOP3.LUT R3, R2, UR4, RZ, 0x3c, !PT ;  /* 0x0000000402037c12 */ /* 0x002fc8000f8e3cff */
[----:B------:R-:W-:Y:S01]  /*2770*/  SHF.L.U32 R3, R3, 0x1f, RZ ;  /* 0x0000001f03037819 */ /* 0x000fe200000006ff */
[----:B---3--:R-:W-:-:S07]  /*2780*/  IMAD.U32 R0, RZ, RZ, UR5 ;  /* 0x00000005ff007e24 */ /* 0x008fce000f8e00ff */
.L_x_46:
[----:B-1----:R1:W2:Y:S02]  /*2790*/  SYNCS.PHASECHK.TRANS64.TRYWAIT P0, [R0+URZ], R3 ;  /* 0x00000003000075a7 */ /* 0x0022a400080011ff */
[----:B--2---:R-:W-:Y:S05]  /*27a0*/  @!P0 NANOSLEEP.SYNCS 0x989680 ;  /* 0x009896800000895d */ /* 0x004fea0003900000 */
[----:B------:R-:W2:Y:S02]  /*27b0*/  @!P0 SYNCS.PHASECHK.TRANS64 P0, [R0+URZ], R3 ;  /* 0x00000003000085a7 */ /* 0x000ea400080010ff */
[----:B--2---:R-:W-:Y:S05]  /*27c0*/  @P0 EXIT ;  /* 0x000000000000094d */ /* 0x004fea0003800000 */
[----:B------:R-:W-:Y:S05]  /*27d0*/  BRA `(.L_x_46) ;  /* 0xfffffffc00ec7947 */ /* 0x000fea000383ffff */
.L_x_22:
[----:B------:R-:W-:-:S04]  /*27e0*/  UISETP.NE.AND UP1, UPT, UR37, URZ, UPT ;  /* 0x000000ff2500728c */ /* 0x000fc8000bf25270 */
[----:B------:R-:W-:-:S09]  /*27f0*/  UISETP.NE.OR UP1, UPT, UR10, 0x1, UP1 ;  /* 0x000000010a00788c */ /* 0x000fd20008f25670 */
[----:B------:R-:W-:Y:S05]  /*2800*/  BRA.U UP1, `(.L_x_47) ;  /* 0x00000005014c7547 */ /* 0x000fea000b800000 */
[----:B------:R-:W-:Y:S01]  /*2810*/  HFMA2 R11, -RZ, RZ, 0, 0 ;  /* 0x00000000ff0b7431 */ /* 0x000fe200000001ff */
[----:B------:R-:W-:Y:S01]  /*2820*/  ISETP.GE.U32.AND P2, PT, R10, 0x2, PT ;  /* 0x000000020a00780c */ /* 0x000fe20003f46070 */
[----:B------:R-:W-:Y:S01]  /*2830*/  IMAD.MOV.U32 R12, RZ, RZ, 0x1 ;  /* 0x00000001ff0c7424 */ /* 0x000fe200078e00ff */
[----:B------:R-:W-:Y:S01]  /*2840*/  CS2R R8, SRZ ;  /* 0x0000000000087805 */ /* 0x000fe2000001ff00 */
[----:B------:R-:W-:Y:S01]  /*2850*/  IMAD.MOV.U32 R3, RZ, RZ, RZ ;  /* 0x000000ffff037224 */ /* 0x000fe200078e00ff */
[----:B------:R-:W-:Y:S01]  /*2860*/  UMOV UR4, 0x400 ;  /* 0x0000040000047882 */ /* 0x000fe20000000000 */
[----:B------:R-:W-:Y:S01]  /*2870*/  UMOV UR6, URZ ;  /* 0x000000ff00067c82 */ /* 0x000fe20008000000 */
[----:B------:R-:W-:-:S12]  /*2880*/  ULEA UR37, UR37, UR4, 0x18 ;  /* 0x0000000425257291 */ /* 0x000fd8000f8ec0ff */
.L_x_51:
[----:B------:R-:W-:Y:S02]  /*2890*/  LEA R0, R3, UR37, 0x3 ;  /* 0x0000002503007c11 */ /* 0x000fe4000f8e18ff */
[----:B------:R-:W-:-:S03]  /*28a0*/  SHF.L.U32 R5, R8, 0x1f, RZ ;  /* 0x0000001f08057819 */ /* 0x000fc600000006ff */
[----:B------:R-:W-:Y:S01]  /*28b0*/  VIADD R4, R0, 0xe0 ;  /* 0x000000e000047836 */ /* 0x000fe20000000000 */
[----:B------:R-:W1:Y:S02]  /*28c0*/  SYNCS.PHASECHK.TRANS64.TRYWAIT P0, [R0+URZ+0xd0], R5 ;  /* 0x0000d005000075a7 */ /* 0x000e6400080011ff */
[----:B-1----:R-:W-:Y:S05]  /*28d0*/  @!P0 BRA `(.L_x_48) ;  /* 0x00000050008c8947 */ /* 0x002fea0003800000 */
.L_x_133:
[----:B------:R-:W-:Y:S01]  /*28e0*/  ULEA UR5, UR6, UR37, 0x3 ;  /* 0x0000002506057291 */ /* 0x000fe2000f8e18ff */
[----:B------:R-:W-:Y:S01]  /*28f0*/  PRMT R4, RZ, 0x654, R4 ;  /* 0x00000654ff047816 */ /* 0x000fe20000000004 */
[----:B-1----:R-:W-:Y:S01]  /*2900*/  @!P2 IMAD.MOV.U32 R5, RZ, RZ, 0x10 ;  /* 0x00000010ff05a424 */ /* 0x002fe200078e00ff */
[----:B------:R-:W-:Y:S01]  /*2910*/  SHF.L.U32 R7, R12, 0x1f, RZ ;  /* 0x0000001f0c077819 */ /* 0x000fe200000006ff */
[----:B------:R-:W-:Y:S01]  /*2920*/  UIADD3 UR4, UPT, UPT, UR5, 0x70, URZ ;  /* 0x0000007005047890 */ /* 0x000fe2000fffe0ff */
[----:B------:R1:W-:Y:S05]  /*2930*/  SYNCS.ARRIVE.TRANS64.RED.A1T0 RZ, [R4+URZ], RZ ;  /* 0x000000ff04ff79a7 */ /* 0x0003ea00081004ff */
[----:B------:R-:W-:Y:S01]  /*2940*/  IMAD.U32 R13, RZ, RZ, UR4 ;  /* 0x00000004ff0d7e24 */ /* 0x000fe2000f8e00ff */
[----:B------:R-:W2:Y:S04]  /*2950*/  SYNCS.PHASECHK.TRANS64.TRYWAIT P0, [UR5+0x80], R7 ;  /* 0x00008007ff0075a7 */ /* 0x000ea80008001105 */
[----:B------:R-:W-:Y:S01]  /*2960*/  PRMT R13, R10, 0x654, R13 ;  /* 0x000006540a0d7816 */ /* 0x000fe2000000000d */
[----:B-12---:R-:W-:Y:S06]  /*2970*/  @!P0 BRA `(.L_x_49) ;  /* 0x0000005000788947 */ /* 0x006fec0003800000 */
.L_x_135:
[----:B------:R-:W-:Y:S01]  /*2980*/  ULEA UR4, UR6, UR37, 0x4 ;  /* 0x0000002506047291 */ /* 0x000fe2000f8e20ff */
[----:B------:R-:W-:Y:S01]  /*2990*/  SEL R2, R13, R2, !P2 ;  /* 0x000000020d027207 */ /* 0x000fe20005000000 */
[----:B------:R-:W-:Y:S01]  /*29a0*/  UIADD3 UR5, UPT, UPT, UR5, 0x70, URZ ;  /* 0x0000007005057890 */ /* 0x000fe2000fffe0ff */
[----:B-1----:R-:W-:Y:S01]  /*29b0*/  LEA R0, R11, UR37, 0x3 ;  /* 0x000000250b007c11 */ /* 0x002fe2000f8e18ff */
[----:B------:R-:W-:Y:S01]  /*29c0*/  UIADD3 UR4, UPT, UPT, UR4, 0x100, URZ ;  /* 0x0000010004047890 */ /* 0x000fe2000fffe0ff */
[----:B------:R1:W-:Y:S01]  /*29d0*/  @!P2 SYNCS.ARRIVE.TRANS64.RED RZ, [R2+URZ], R5 ;  /* 0x0000000502ffa9a7 */ /* 0x0003e200080004ff */
[----:B------:R-:W-:Y:S01]  /*29e0*/  UIADD3 UR6, UPT, UPT, UR6, 0x1, URZ ;  /* 0x0000000106067890 */ /* 0x000fe2000fffe0ff */
[----:B------:R-:W-:-:S03]  /*29f0*/  VIADD R3, R3, 0x1 ;  /* 0x0000000103037836 */ /* 0x000fc60000000000 */
[----:B------:R-:W-:Y:S02]  /*2a00*/  UISETP.NE.AND UP0, UPT, UR6, 0x2, UPT ;  /* 0x000000020600788c */ /* 0x000fe4000bf05270 */
[----:B------:R-:W-:Y:S01]  /*2a10*/  ISETP.NE.AND P0, PT, R3, 0x2, PT ;  /* 0x000000020300780c */ /* 0x000fe20003f05270 */
[----:B------:R-:W-:Y:S06]  /*2a20*/  UGETNEXTWORKID.BROADCAST [UR4], [UR5] ;  /* 0x00000000040073ca */ /* 0x000fec0008000100 */
[----:B------:R-:W-:Y:S02]  /*2a30*/  USEL UR4, URZ, 0x1, UP0 ;  /* 0x00000001ff047887 */ /* 0x000fe40008000000 */
[----:B------:R-:W-:-:S04]  /*2a40*/  USEL UR6, UR6, URZ, UP0 ;  /* 0x000000ff06067287 */ /* 0x000fc80008000000 */
[----:B------:R-:W-:Y:S02]  /*2a50*/  LOP3.LUT R12, R12, UR4, RZ, 0x3c, !PT ;  /* 0x000000040c0c7c12 */ /* 0x000fe4000f8e3cff */
[----:B-1----:R-:W-:-:S04]  /*2a60*/  SHF.L.U32 R5, R9, 0x1f, RZ ;  /* 0x0000001f09057819 */ /* 0x002fc800000006ff */
[----:B------:R-:W1:Y:S02]  /*2a70*/  SYNCS.PHASECHK.TRANS64.TRYWAIT P1, [R0+URZ+0x70], R5 ;  /* 0x00007005000075a7 */ /* 0x000e6400080211ff */
[----:B-1----:R-:W-:Y:S05]  /*2a80*/  @!P1 BRA `(.L_x_50) ;  /* 0x00000050004c9947 */ /* 0x002fea0003800000 */
.L_x_136:
[----:B------:R-:W-:Y:S01]  /*2a90*/  LEA R4, R11, UR37, 0x4 ;  /* 0x000000250b047c11 */ /* 0x000fe2000f8e20ff */
[----:B-1----:R-:W-:Y:S01]  /*2aa0*/  VIADD R0, R0, 0x80 ;  /* 0x0000008000007836 */ /* 0x002fe20000000000 */
[----:B------:R-:W-:Y:S01]  /*2ab0*/  SEL R3, R3, RZ, P0 ;  /* 0x000000ff03037207 */ /* 0x000fe20000000000 */
[----:B------:R-:W-:-:S03]  /*2ac0*/  VIADD R11, R11, 0x1 ;  /* 0x000000010b0b7836 */ /* 0x000fc60000000000 */
[----:B------:R-:W1:Y:S01]  /*2ad0*/  LDS.128 R4, [R4+0x100] ;  /* 0x0001000004047984 */ /* 0x000e620000000c00 */
[----:B------:R-:W-:Y:S02]  /*2ae0*/  PRMT R0, RZ, 0x654, R0 ;  /* 0x00000654ff007816 */ /* 0x000fe40000000000 */
[C---:B------:R-:W-:Y:S01]  /*2af0*/  ISETP.NE.AND P1, PT, R11.reuse, 0x2, PT ;  /* 0x000000020b00780c */ /* 0x040fe20003f25270 */
[----:B------:R-:W-:Y:S01]  /*2b00*/  @!PT LDS RZ, [RZ] ;  /* 0x00000000fffff984 */ /* 0x000fe20000000800 */
[----:B------:R-:W-:Y:S01]  /*2b10*/  @!PT LDS RZ, [RZ] ;  /* 0x00000000fffff984 */ /* 0x000fe20000000800 */
[----:B------:R-:W-:Y:S01]  /*2b20*/  @!PT LDS RZ, [RZ] ;  /* 0x00000000fffff984 */ /* 0x000fe20000000800 */
[----:B------:R-:W-:Y:S01]  /*2b30*/  @!PT LDS RZ, [RZ] ;  /* 0x00000000fffff984 */ /* 0x000fe20000000800 */
[----:B------:R2:W-:Y:S06]  /*2b40*/  MEMBAR.ALL.CTA ;  /* 0x0000000000007992 */ /* 0x0005ec0000008000 */
[----:B--2---:R-:W2:Y:S01]  /*2b50*/  FENCE.VIEW.ASYNC.S ;  /* 0x00000000000073c6 */ /* 0x004ea20000000000 */
[----:B------:R-:W-:Y:S01]  /*2b60*/  SEL R11, R11, RZ, P1 ;  /* 0x000000ff0b0b7207 */ /* 0x000fe20000800000 */
[----:B--2---:R2:W-:Y:S01]  /*2b70*/  SYNCS.ARRIVE.TRANS64.RED.A1T0 RZ, [R0+URZ], RZ ;  /* 0x000000ff00ff79a7 */ /* 0x0045e200081004ff */
[----:B-1----:R-:W-:-:S02]  /*2b80*/  LOP3.LUT P3, RZ, R6, 0x1, RZ, 0xc0, !PT ;  /* 0x0000000106ff7812 */ /* 0x002fc4000786c0ff */
[----:B------:R-:W-:-:S04]  /*2b90*/  SEL R5, RZ, 0x1, P0 ;  /* 0x00000001ff057807 */ /* 0x000fc80000000000 */
[----:B------:R-:W-:Y:S02]  /*2ba0*/  LOP3.LUT R8, R8, R5, RZ, 0x3c, !PT ;  /* 0x0000000508087212 */ /* 0x000fe400078e3cff */
[----:B--2---:R-:W-:-:S04]  /*2bb0*/  SEL R0, RZ, 0x1, P1 ;  /* 0x00000001ff007807 */ /* 0x004fc80000800000 */
[----:B------:R-:W-:Y:S01]  /*2bc0*/  LOP3.LUT R9, R9, R0, RZ, 0x3c, !PT ;  /* 0x0000000009097212 */ /* 0x000fe200078e3cff */
[----:B------:R-:W-:Y:S06]  /*2bd0*/  @P3 BRA `(.L_x_51) ;  /* 0xfffffffc002c3947 */ /* 0x000fec000383ffff */
[----:B------:R-:W-:Y:S01]  /*2be0*/  ULEA UR5, UR6, UR37, 0x3 ;  /* 0x0000002506057291 */ /* 0x000fe2000f8e18ff */
[----:B------:R-:W-:-:S08]  /*2bf0*/  SHF.L.U32 R3, R12, 0x1f, RZ ;  /* 0x0000001f0c037819 */ /* 0x000fd000000006ff */
[----:B------:R-:W1:Y:S02]  /*2c00*/  SYNCS.PHASECHK.TRANS64 P0, [UR5+0x80], R3 ;  /* 0x00008003ff0075a7 */ /* 0x000e640008001005 */
[----:B-1----:R-:W-:Y:S05]  /*2c10*/  @P0 BRA `(.L_x_52) ;  /* 0x0000000000080947 */ /* 0x002fea0003800000 */
[----:B------:R-:W1:Y:S02]  /*2c20*/  SYNCS.PHASECHK.TRANS64.TRYWAIT P0, [UR5+0x80], R3 ;  /* 0x00008003ff0075a7 */ /* 0x000e640008001105 */
[----:B-1----:R-:W-:Y:S05]  /*2c30*/  @!P0 BRA `(.L_x_53) ;  /* 0x0000004c00f48947 */ /* 0x002fea0003800000 */
.L_x_52:
[----:B------:R-:W-:-:S04]  /*2c40*/  UIADD3 UR4, UPT, UPT, UR6, 0x1, URZ ;  /* 0x0000000106047890 */ /* 0x000fc8000fffe0ff */
[----:B------:R-:W-:-:S04]  /*2c50*/  UISETP.NE.AND UP0, UPT, UR4, 0x2, UPT ;  /* 0x000000020400788c */ /* 0x000fc8000bf05270 */
[----:B------:R-:W-:Y:S02]  /*2c60*/  USEL UR7, URZ, 0x1, UP0 ;  /* 0x00000001ff077887 */ /* 0x000fe40008000000 */
[----:B------:R-:W-:-:S04]  /*2c70*/  USEL UR4, UR4, URZ, UP0 ;  /* 0x000000ff04047287 */ /* 0x000fc80008000000 */
[----:B------:R-:W-:Y:S01]  /*2c80*/  ULEA UR4, UR4, UR37, 0x3 ;  /* 0x0000002504047291 */ /* 0x000fe2000f8e18ff */
[----:B-1----:R-:W-:-:S04]  /*2c90*/  LOP3.LUT R3, R12, UR7, RZ, 0x3c, !PT ;  /* 0x000000070c037c12 */ /* 0x002fc8000f8e3cff */
[----:B------:R-:W-:-:S04]  /*2ca0*/  SHF.L.U32 R0, R3, 0x1f, RZ ;  /* 0x0000001f03007819 */ /* 0x000fc800000006ff */
[----:B------:R-:W1:Y:S02]  /*2cb0*/  SYNCS.PHASECHK.TRANS64 P0, [UR4+0x80], R0 ;  /* 0x00008000ff0075a7 */ /* 0x000e640008001004 */
[----:B-1----:R-:W-:Y:S05]  /*2cc0*/  @P0 EXIT ;  /* 0x000000000000094d */ /* 0x002fea0003800000 */
[----:B------:R-:W-:Y:S02]  /*2cd0*/  SHF.L.U32 R3, R3, 0x1f, RZ ;  /* 0x0000001f03037819 */ /* 0x000fe400000006ff */
[----:B------:R-:W-:-:S07]  /*2ce0*/  MOV R0, UR4 ;  /* 0x0000000400007c02 */ /* 0x000fce0008000f00 */
.L_x_54:
[----:B-1----:R1:W2:Y:S02]  /*2cf0*/  SYNCS.PHASECHK.TRANS64.TRYWAIT P0, [R0+URZ+0x80], R3 ;  /* 0x00008003000075a7 */ /* 0x0022a400080011ff */
[----:B--2---:R-:W-:Y:S05]  /*2d00*/  @!P0 NANOSLEEP.SYNCS 0x989680 ;  /* 0x009896800000895d */ /* 0x004fea0003900000 */
[----:B------:R-:W2:Y:S02]  /*2d10*/  @!P0 SYNCS.PHASECHK.TRANS64 P0, [R0+URZ+0x80], R3 ;  /* 0x00008003000085a7 */ /* 0x000ea400080010ff */
[----:B--2---:R-:W-:Y:S05]  /*2d20*/  @P0 EXIT ;  /* 0x000000000000094d */ /* 0x004fea0003800000 */
[----:B------:R-:W-:Y:S05]  /*2d30*/  BRA `(.L_x_54) ;  /* 0xfffffffc00ec7947 */ /* 0x000fea000383ffff */
.L_x_47:
[----:B------:R-:W-:Y:S05]  /*2d40*/  BRA.U UP4, `(.L_x_55) ;  /* 0x0000001104847547 */ /* 0x000fea000b800000 */
[----:B------:R-:W-:Y:S01]  /*2d50*/  UMOV UR6, 0x40 ;  /* 0x0000004000067882 */ /* 0x000fe20000000000 */
[----:B------:R-:W-:Y:S01]  /*2d60*/  NOP ;  /* 0x0000000000007918 */ /* 0x000fe20000000000 */
[----:B------:R-:W-:Y:S01]  /*2d70*/  ULEA UR6, UR37, UR6, 0x18 ;  /* 0x0000000625067291 */ /* 0x000fe2000f8ec0ff */
[----:B------:R-:W-:Y:S02]  /*2d80*/  UMOV UR7, 0x400 ;  /* 0x0000040000077882 */ /* 0x000fe40000000000 */
[----:B------:R-:W-:-:S06]  /*2d90*/  ULEA UR37, UR37, UR7, 0x18 ;  /* 0x0000000725257291 */ /* 0x000fcc000f8ec0ff */
[----:B------:R-:W1:Y:S02]  /*2da0*/  LDS.U8 R2, [UR6+0x1c] ;  /* 0x00001c06ff027984 */ /* 0x000e640008000000 */
[----:B-1----:R-:W-:-:S13]  /*2db0*/  ISETP.NE.AND P0, PT, R2, RZ, PT ;  /* 0x000000ff0200720c */ /* 0x002fda0003f05270 */
[----:B------:R-:W-:Y:S05]  /*2dc0*/  @P0 BRA `(.L_x_56) ;  /* 0x0000000400080947 */ /* 0x000fea0003800000 */
[----:B------:R-:W-:Y:S02]  /*2dd0*/  UISETP.NE.U32.AND UP0, UPT, UR5, 0x1, UPT ;  /* 0x000000010500788c */ /* 0x000fe4000bf05070 */
[----:B------:R-:W-:-:S07]  /*2de0*/  UIADD3 UR8, UPT, UPT, UR6, 0x8, URZ ;  /* 0x0000000806087890 */ /* 0x000fce000fffe0ff */
[----:B------:R-:W-:Y:S05]  /*2df0*/  BRA.U !UP0, `(.L_x_57) ;  /* 0x00000001089c7547 */ /* 0x000fea000b800000 */
[----:B------:R-:W-:Y:S01]  /*2e00*/  ELECT P0, URZ, PT ;  /* 0x0000000000ff782f */ /* 0x000fe20003800000 */
[----:B------:R-:W-:-:S12]  /*2e10*/  BSSY B0, `(.L_x_57) ;  /* 0x0000025000007945 */ /* 0x000fd80003800000 */
[----:B------:R-:W-:Y:S05]  /*2e20*/  @!P0 BRA `(.L_x_58) ;  /* 0x00000000008c8947 */ /* 0x000fea0003800000 */
[----:B------:R-:W-:-:S05]  /*2e30*/  UMOV UR7, 0x10 ;  /* 0x0000001000077882 */ /* 0x000fca0000000000 */
[----:B------:R-:W-:Y:S04]  /*2e40*/  DEPBAR.LE SB1, 0x36 ;  /* 0x00009d800000791a */ /* 0x000fe80000000000 */
[----:B------:R-:W1:Y:S02]  /*2e50*/  UTCATOMSWS.2CTA.FIND_AND_SET.ALIGN UP1, UR7, UR7 ;  /* 0x00000007000775e3 */ /* 0x000e640008220800 */
[----:B-1----:R-:W-:Y:S01]  /*2e60*/  MOV R11, UR7 ;  /* 0x00000007000b7c02 */ /* 0x002fe20008000f00 */
[----:B------:R-:W-:Y:S06]  /*2e70*/  BRA.U UP1, `(.L_x_59) ;  /* 0x0000000101187547 */ /* 0x000fec000b800000 */
.L_x_60:
[----:B------:R-:W-:Y:S05]  /*2e80*/  NANOSLEEP 0x64 ;  /* 0x000000640000795d */ /* 0x000fea0003800000 */
[----:B------:R-:W-:-:S05]  /*2e90*/  UMOV UR7, 0x10 ;  /* 0x0000001000077882 */ /* 0x000fca0000000000 */
[----:B------:R-:W-:Y:S04]  /*2ea0*/  DEPBAR.LE SB1, 0x36 ;  /* 0x00009d800000791a */ /* 0x000fe80000000000 */
[----:B------:R-:W1:Y:S02]  /*2eb0*/  UTCATOMSWS.2CTA.FIND_AND_SET.ALIGN UP1, UR7, UR7 ;  /* 0x00000007000775e3 */ /* 0x000e640008220800 */
[----:B-1----:R-:W-:Y:S01]  /*2ec0*/  MOV R11, UR7 ;  /* 0x00000007000b7c02 */ /* 0x002fe20008000f00 */
[----:B------:R-:W-:Y:S05]  /*2ed0*/  BRA.U !UP1, `(.L_x_60) ;  /* 0xfffffffd09e87547 */ /* 0x000fea000b83ffff */
.L_x_59:
[----:B------:R-:W1:Y:S01]  /*2ee0*/  LDS R5, [UR6+0x10] ;  /* 0x00001006ff057984 */ /* 0x000e620008000800 */
[----:B------:R-:W-:Y:S01]  /*2ef0*/  IMAD.U32 R3, RZ, RZ, UR37 ;  /* 0x00000025ff037e24 */ /* 0x000fe2000f8e00ff */
[----:B------:R-:W-:-:S03]  /*2f00*/  MOV R2, UR4 ;  /* 0x0000000400027c02 */ /* 0x000fc60008000f00 */
[----:B------:R-:W-:Y:S01]  /*2f10*/  VIADD R3, R3, 0x120 ;  /* 0x0000012003037836 */ /* 0x000fe20000000000 */
[----:B-1----:R-:W-:-:S04]  /*2f20*/  SHF.L.U32 R5, R5, 0x1f, RZ ;  /* 0x0000001f05057819 */ /* 0x002fc800000006ff */
[----:B------:R-:W1:Y:S02]  /*2f30*/  SYNCS.PHASECHK.TRANS64.TRYWAIT P0, [UR6+0x8], R5 ;  /* 0x00000805ff0075a7 */ /* 0x000e640008001106 */
[----:B-1----:R-:W-:Y:S05]  /*2f40*/  @P0 BRA `(.L_x_61) ;  /* 0x0000000000080947 */ /* 0x002fea0003800000 */
[----:B------:R-:W1:Y:S02]  /*2f50*/  SYNCS.PHASECHK.TRANS64.TRYWAIT P0, [UR6+0x8], R5 ;  /* 0x00000805ff0075a7 */ /* 0x000e640008001106 */
[----:B-1----:R-:W-:Y:S05]  /*2f60*/  @!P0 BRA `(.L_x_62) ;  /* 0x0000004c00408947 */ /* 0x002fea0003800000 */
.L_x_61:
[----:B-1----:R-:W-:Y:S01]  /*2f70*/  HFMA2 R4, -RZ, RZ, 0, 5.9604644775390625e-08 ;  /* 0x00000001ff047431 */ /* 0x002fe200000001ff */
[----:B------:R-:W-:Y:S01]  /*2f80*/  UPRMT UR7, UR4, 0x654, UR8 ;  /* 0x0000065404077896 */ /* 0x000fe20008000008 */
[----:B------:R-:W-:Y:S01]  /*2f90*/  IMAD.MOV.U32 R6, RZ, RZ, 0xffff ;  /* 0x0000ffffff067424 */ /* 0x000fe200078e00ff */
[----:B------:R-:W-:Y:S01]  /*2fa0*/  PRMT R2, R2, 0x654, R3 ;  /* 0x0000065402027816 */ /* 0x000fe20000000003 */
[----:B------:R-:W-:Y:S02]  /*2fb0*/  IMAD.MOV.U32 R5, RZ, RZ, 0x4 ;  /* 0x00000004ff057424 */ /* 0x000fe400078e00ff */
[----:B------:R-:W-:Y:S01]  /*2fc0*/  IMAD.SHL.U32 R9, R11, 0x20, RZ ;  /* 0x000000200b097824 */ /* 0x000fe200078e00ff */
[----:B------:R-:W-:Y:S02]  /*2fd0*/  MOV R3, UR7 ;  /* 0x0000000700037c02 */ /* 0x000fe40008000f00 */
[-C--:B------:R-:W-:Y:S01]  /*2fe0*/  SHF.L.U32 R7, R6, R11.reuse, RZ ;  /* 0x0000000b06077219 */ /* 0x080fe200000006ff */
[----:B------:R1:W-:Y:S01]  /*2ff0*/  SYNCS.ARRIVE.TRANS64.RED RZ, [UR7], R5 ;  /* 0x00000005ffff79a7 */ /* 0x0003e20008000407 */
[----:B------:R-:W-:Y:S01]  /*3000*/  SHF.L.U32 R6, R4, R11, RZ ;  /* 0x0000000b04067219 */ /* 0x000fe200000006ff */
[----:B------:R1:W-:Y:S04]  /*3010*/  STS [UR37+0x120], R9 ;  /* 0x00012009ff007988 */ /* 0x0003e80008000825 */
[----:B------:R1:W-:Y:S04]  /*3020*/  STAS [R2.64], R11 ;  /* 0x0000000b02007dbd */ /* 0x0003e8000c0008ff */
[----:B------:R1:W-:Y:S04]  /*3030*/  ATOMS.OR RZ, [UR6+0x14], R7 ;  /* 0x00001407ffff798c */ /* 0x0003e8000b000006 */
[----:B------:R1:W-:Y:S04]  /*3040*/  ATOMS.OR RZ, [UR6+0x18], R6 ;  /* 0x00001806ffff798c */ /* 0x0003e8000b000006 */
[----:B------:R1:W-:Y:S02]  /*3050*/  ATOMS.XOR RZ, [UR6+0x10], R4 ;  /* 0x00001004ffff798c */ /* 0x0003e4000b800006 */
.L_x_58:
[----:B------:R-:W-:Y:S05]  /*3060*/  BSYNC B0 ;  /* 0x0000000000007941 */ /* 0x000fea0003800000 */
.L_x_57:
[----:B------:R-:W-:Y:S05]  /*3070*/  BRA.U UP0, `(.L_x_63) ;  /* 0x00000001006c7547 */ /* 0x000fea000b800000 */
[----:B------:R-:W-:-:S03]  /*3080*/  UMOV UR7, 0xffffffff ;  /* 0xffffffff00077882 */ /* 0x000fc60000000000 */
[----:B------:R-:W-:Y:S05]  /*3090*/  BRA.DIV UR7, `(.L_x_64) ;  /* 0x0000004e070c7947 */ /* 0x000fea000b800000 */
[----:B------:R-:W-:-:S13]  /*30a0*/  ELECT P6, URZ, PT ;  /* 0x0000000000ff782f */ /* 0x000fda00038c0000 */
.L_x_140:
[----:B------:R-:W-:Y:S05]  /*30b0*/  @!P6 BRA `(.L_x_63) ;  /* 0x00000000005ce947 */ /* 0x000fea0003800000 */
[----:B-1----:R-:W1:Y:S02]  /*30c0*/  LDS R3, [UR6+0x10] ;  /* 0x00001006ff037984 */ /* 0x002e640008000800 */
[----:B-1----:R-:W-:-:S04]  /*30d0*/  SHF.L.U32 R3, R3, 0x1f, RZ ;  /* 0x0000001f03037819 */ /* 0x002fc800000006ff */
[----:B------:R-:W1:Y:S02]  /*30e0*/  SYNCS.PHASECHK.TRANS64.TRYWAIT P0, [UR6+0x8], R3 ;  /* 0x00000803ff0075a7 */ /* 0x000e640008001106 */
[----:B-1----:R-:W-:Y:S05]  /*30f0*/  @P0 BRA `(.L_x_65) ;  /* 0x0000000000080947 */ /* 0x002fea0003800000 */
[----:B------:R-:W1:Y:S02]  /*3100*/  SYNCS.PHASECHK.TRANS64.TRYWAIT P0, [UR6+0x8], R3 ;  /* 0x00000803ff0075a7 */ /* 0x000e640008001106 */
[----:B-1----:R-:W-:Y:S05]  /*3110*/  @!P0 BRA `(.L_x_66) ;  /* 0x0000004c000c8947 */ /* 0x002fea0003800000 */
.L_x_65:
[----:B------:R-:W2:Y:S01]  /*3120*/  LDS R5, [UR37+0x120] ;  /* 0x00012025ff057984 */ /* 0x000ea20008000800 */
[----:B-1----:R-:W-:Y:S02]  /*3130*/  HFMA2 R2, -RZ, RZ, 0, 5.9604644775390625e-08 ;  /* 0x00000001ff027431 */ /* 0x002fe400000001ff */
[----:B------:R-:W-:Y:S01]  /*3140*/  IMAD.MOV.U32 R3, RZ, RZ, 0xffff ;  /* 0x0000ffffff037424 */ /* 0x000fe200078e00ff */
[----:B------:R-:W-:Y:S01]  /*3150*/  UPRMT UR7, UR4, 0x654, UR8 ;  /* 0x0000065404077896 */ /* 0x000fe20008000008 */
[----:B--2---:R-:W-:-:S03]  /*3160*/  IMAD.SHL.U32 R4, R5, 0x20, RZ ;  /* 0x0000002005047824 */ /* 0x004fc600078e00ff */
[-C--:B------:R-:W-:Y:S02]  /*3170*/  SHF.L.U32 R3, R3, R5.reuse, RZ ;  /* 0x0000000503037219 */ /* 0x080fe400000006ff */
[----:B------:R-:W-:Y:S01]  /*3180*/  SHF.L.U32 R5, R2, R5, RZ ;  /* 0x0000000502057219 */ /* 0x000fe200000006ff */
[----:B------:R2:W-:Y:S04]  /*3190*/  STS [UR37+0x120], R4 ;  /* 0x00012004ff007988 */ /* 0x0005e80008000825 */
[----:B------:R2:W-:Y:S04]  /*31a0*/  ATOMS.OR RZ, [UR6+0x14], R3 ;  /* 0x00001403ffff798c */ /* 0x0005e8000b000006 */
[----:B------:R2:W-:Y:S01]  /*31b0*/  ATOMS.OR RZ, [UR6+0x18], R5 ;  /* 0x00001805ffff798c */ /* 0x0005e2000b000006 */
[----:B------:R-:W-:Y:S03]  /*31c0*/  SYNCS.ARRIVE.TRANS64.RED.A1T0 RZ, [UR7], RZ ;  /* 0x000000ffffff79a7 */ /* 0x000fe60008100407 */
[----:B------:R2:W-:Y:S01]  /*31d0*/  ATOMS.XOR RZ, [UR6+0x10], R2 ;  /* 0x00001002ffff798c */ /* 0x0005e2000b800006 */
[----:B------:R-:W-:Y:S05]  /*31e0*/  BRA `(.L_x_63) ;  /* 0x0000000000107947 */ /* 0x000fea0003800000 */
.L_x_56:
[----:B------:R-:W-:-:S05]  /*31f0*/  MOV R2, 0xffffffff ;  /* 0xffffffff00027802 */ /* 0x000fca0000000f00 */
[----:B------:R1:W-:Y:S02]  /*3200*/  STS [UR37+0x120], R2 ;  /* 0x00012002ff007988 */ /* 0x0003e40008000825 */
[----:B-1----:R-:W-:Y:S02]  /*3210*/  MOV R2, 0x3230 ;  /* 0x0000323000027802 */ /* 0x002fe40000000f00 */
[----:B-----5:R-:W-:Y:S05]  /*3220*/  CALL.REL.NOINC `($__internal_1_$__cuda_sm10x_tcgen05_guardrail_trap_phase_invalid_during_alloc) ;  /* 0x0000005000547944 */ /* 0x020fea0003c00000 */
.L_x_63:
[----:B------:R-:W-:Y:S05]  /*3230*/  WARPSYNC.ALL ;  /* 0x0000000000007948 */ /* 0x000fea0003800000 */
[----:B------:R-:W3:Y:S01]  /*3240*/  S2UR UR8, SR_CgaCtaId ;  /* 0x00000000000879c3 */ /* 0x000ee20000008800 */
[----:B------:R-:W-:Y:S01]  /*3250*/  UMOV UR6, 0x400 ;  /* 0x0000040000067882 */ /* 0x000fe20000000000 */
[----:B------:R-:W-:-:S06]  /*3260*/  NOP ;  /* 0x0000000000007918 */ /* 0x000fcc0000000000 */
[----:B------:R-:W-:Y:S06]  /*3270*/  BAR.ARV 0x6, 0xa0 ;  /* 0x0182800000007b1d */ /* 0x000fec0000002000 */
[----:B------:R-:W-:Y:S01]  /*3280*/  LOP3.LUT R0, R0, 0xffff, RZ, 0xc0, !PT ;  /* 0x0000ffff00007812 */ /* 0x000fe200078ec0ff */
[----:B-1----:R-:W-:Y:S01]  /*3290*/  IMAD.MOV.U32 R9, RZ, RZ, 0x1 ;  /* 0x00000001ff097424 */ /* 0x002fe200078e00ff */
[----:B------:R-:W-:Y:S01]  /*32a0*/  LOP3.LUT R8, R8, 0xffff, RZ, 0xc0, !PT ;  /* 0x0000ffff08087812 */ /* 0x000fe200078ec0ff */
[----:B------:R-:W-:Y:S01]  /*32b0*/  UMOV UR22, URZ ;  /* 0x000000ff00167c82 */ /* 0x000fe20008000000 */
[----:B------:R-:W-:Y:S01]  /*32c0*/  R2UR UR12, R0 ;  /* 0x00000000000c72ca */ /* 0x000fe200000e0000 */
[----:B------:R-:W-:Y:S01]  /*32d0*/  UMOV UR21, URZ ;  /* 0x000000ff00157c82 */ /* 0x000fe20008000000 */
[----:B------:R-:W-:Y:S01]  /*32e0*/  R2UR UR13, R8 ;  /* 0x00000000080d72ca */ /* 0x000fe200000e0000 */
[----:B------:R-:W-:Y:S01]  /*32f0*/  IMAD.MOV.U32 R8, RZ, RZ, RZ ;  /* 0x000000ffff087224 */ /* 0x000fe200078e00ff */
[----:B------:R-:W-:-:S02]  /*3300*/  UISETP.NE.AND UP2, UPT, UR5, URZ, UPT ;  /* 0x000000ff0500728c */ /* 0x000fc4000bf45270 */
[----:B---3--:R-:W-:Y:S01]  /*3310*/  ULEA UR8, UR8, UR6, 0x18 ;  /* 0x0000000608087291 */ /* 0x008fe2000f8ec0ff */
[----:B------:R-:W1:Y:S03]  /*3320*/  LDCU UR6, c[0x0][0x38c] ;  /* 0x00007180ff0677ac */ /* 0x000e660008000800 */
[----:B------:R-:W-:Y:S02]  /*3330*/  UIADD3 UR14, UPT, UPT, UR8, 0x4300, URZ ;  /* 0x00004300080e7890 */ /* 0x000fe4000fffe0ff */
[----:B------:R-:W-:-:S03]  /*3340*/  UIADD3 UR15, UPT, UPT, UR8, 0x6300, URZ ;  /* 0x00006300080f7890 */ /* 0x000fc6000fffe0ff */
[----:B--2---:R-:W2:Y:S01]  /*3350*/  LDS R2, [UR8+0x120] ;  /* 0x00012008ff027984 */ /* 0x004ea20008000800 */
[----:B------:R-:W-:Y:S02]  /*3360*/  USHF.R.U32.HI UR14, URZ, 0x4, UR14 ;  /* 0x00000004ff0e7899 */ /* 0x000fe4000801160e */
[----:B------:R-:W-:Y:S02]  /*3370*/  USHF.R.U32.HI UR15, URZ, 0x4, UR15 ;  /* 0x00000004ff0f7899 */ /* 0x000fe4000801160f */
[----:B------:R-:W-:Y:S02]  /*3380*/  ULOP3.LUT UR14, UR14, 0x3fff, URZ, 0xc0, !UPT ;  /* 0x00003fff0e0e7892 */ /* 0x000fe4000f8ec0ff */
[----:B------:R-:W-:Y:S02]  /*3390*/  ULOP3.LUT UR15, UR15, 0x3fff, URZ, 0xc0, !UPT ;  /* 0x00003fff0f0f7892 */ /* 0x000fe4000f8ec0ff */
[----:B------:R-:W-:Y:S02]  /*33a0*/  ULOP3.LUT UR14, UR14, 0x10000, URZ, 0xfc, !UPT ;  /* 0x000100000e0e7892 */ /* 0x000fe4000f8efcff */
[----:B-1----:R-:W-:-:S02]  /*33b0*/  UIADD3 UR6, UPT, UPT, UR6, 0x1f, URZ ;  /* 0x0000001f06067890 */ /* 0x002fc4000fffe0ff */
[----:B------:R-:W-:Y:S02]  /*33c0*/  ULOP3.LUT UR15, UR15, 0x10000, URZ, 0xfc, !UPT ;  /* 0x000100000f0f7892 */ /* 0x000fe4000f8efcff */
[----:B------:R-:W-:Y:S01]  /*33d0*/  USHF.R.S32.HI UR7, URZ, 0x1f, UR6 ;  /* 0x0000001fff077899 */ /* 0x000fe20008011406 */
[----:B------:R-:W-:Y:S01]  /*33e0*/  UMOV UR20, URZ ;  /* 0x000000ff00147c82 */ /* 0x000fe20008000000 */
[----:B------:R-:W-:Y:S02]  /*33f0*/  UMOV UR26, 0x0 ;  /* 0x00000000001a7882 */ /* 0x000fe40000000000 */
[----:B------:R-:W-:Y:S01]  /*3400*/  ULEA.HI UR7, UR7, UR6, URZ, 0x5 ;  /* 0x0000000607077291 */ /* 0x000fe2000f8f28ff */
[----:B------:R-:W-:-:S03]  /*3410*/  UMOV UR27, 0x8200010 ;  /* 0x08200010001b7882 */ /* 0x000fc60000000000 */
[----:B------:R-:W-:-:S04]  /*3420*/  USHF.R.S32.HI UR7, URZ, 0x5, UR7 ;  /* 0x00000005ff077899 */ /* 0x000fc80008011407 */
[----:B------:R-:W-:-:S04]  /*3430*/  UISETP.LT.AND UP0, UPT, UR7, 0x1, UPT ;  /* 0x000000010700788c */ /* 0x000fc8000bf01270 */
[----:B------:R-:W-:Y:S01]  /*3440*/  USEL UR23, UR7, 0x1, !UP0 ;  /* 0x0000000107177887 */ /* 0x000fe2000c000000 */
[----:B--2---:R-:W-:Y:S02]  /*3450*/  R2UR UR24, R2 ;  /* 0x00000000021872ca */ /* 0x004fe400000e0000 */
[----:B------:R-:W-:-:S13]  /*3460*/  CS2R R2, SRZ ;  /* 0x0000000000027805 */ /* 0x000fda000001ff00 */
.L_x_74:
[C---:B------:R-:W-:Y:S02]  /*3470*/  LEA R0, R8.reuse, UR8, 0x3 ;  /* 0x0000000808007c11 */ /* 0x040fe4000f8e18ff */
[----:B------:R-:W-:Y:S02]  /*3480*/  SHF.L.U32 R5, R3, 0x1f, RZ ;  /* 0x0000001f03057819 */ /* 0x000fe400000006ff */
[----:B------:R-:W-:Y:S02]  /*3490*/  LEA R4, R8, UR8, 0x4 ;  /* 0x0000000808047c11 */ /* 0x000fe4000f8e20ff */
[----:B------:R-:W1:Y:S02]  /*34a0*/  SYNCS.PHASECHK.TRANS64.TRYWAIT P0, [R0+URZ+0x70], R5 ;  /* 0x00007005000075a7 */ /* 0x000e6400080011ff */
[----:B-1-34-:R-:W-:Y:S05]  /*34b0*/  @!P0 BRA `(.L_x_67) ;  /* 0x00000048003c8947 */ /* 0x01afea0003800000 */
.L_x_141:
[----:B-1----:R-:W1:Y:S01]  /*34c0*/  LDS.128 R4, [R4+0x100] ;  /* 0x0001000004047984 */ /* 0x002e620000000c00 */
[----:B------:R-:W-:Y:S02]  /*34d0*/  VIADD R0, R0, 0x80 ;  /* 0x0000008000007836 */ /* 0x000fe40000000000 */
[----:B------:R-:W-:Y:S01]  /*34e0*/  VIADD R8, R8, 0x1 ;  /* 0x0000000108087836 */ /* 0x000fe20000000000 */
[----:B------:R-:W-:Y:S01]  /*34f0*/  @!PT LDS RZ, [RZ] ;  /* 0x00000000fffff984 */ /* 0x000fe20000000800 */
[----:B------:R-:W-:Y:S01]  /*3500*/  @!PT LDS RZ, [RZ] ;  /* 0x00000000fffff984 */ /* 0x000fe20000000800 */
[----:B------:R-:W-:Y:S01]  /*3510*/  @!PT LDS RZ, [RZ] ;  /* 0x00000000fffff984 */ /* 0x000fe20000000800 */
[----:B------:R-:W-:Y:S01]  /*3520*/  @!PT LDS RZ, [RZ] ;  /* 0x00000000fffff984 */ /* 0x000fe20000000800 */
[----:B------:R2:W-:Y:S06]  /*3530*/  MEMBAR.ALL.CTA ;  /* 0x0000000000007992 */ /* 0x0005ec0000008000 */
[----:B--2---:R-:W2:Y:S01]  /*3540*/  FENCE.VIEW.ASYNC.S ;  /* 0x00000000000073c6 */ /* 0x004ea20000000000 */
[----:B------:R-:W-:-:S04]  /*3550*/  PRMT R0, RZ, 0x654, R0 ;  /* 0x00000654ff007816 */ /* 0x000fc80000000000 */
[----:B--2---:R2:W-:Y:S01]  /*3560*/  SYNCS.ARRIVE.TRANS64.RED.A1T0 RZ, [R0+URZ], RZ ;  /* 0x000000ff00ff79a7 */ /* 0x0045e200081004ff */
[----:B-1----:R-:W-:Y:S01]  /*3570*/  LOP3.LUT P1, RZ, R6, 0x1, RZ, 0xc0, !PT ;  /* 0x0000000106ff7812 */ /* 0x002fe2000782c0ff */
[----:B--2---:R-:W-:-:S12]  /*3580*/  BRA.U UP2, `(.L_x_68) ;  /* 0x0000000102cc7547 */ /* 0x004fd8000b800000 */
[----:B------:R-:W1:Y:S01]  /*3590*/  LDCU UR6, c[0x0][0x38c] ;  /* 0x00007180ff0677ac */ /* 0x000e620008000800 */
[----:B------:R-:W-:Y:S02]  /*35a0*/  PLOP3.LUT P2, PT, PT, PT, PT, 0x80, 0x8 ;  /* 0x000000000008781c */ /* 0x000fe40003f4f070 */
[----:B------:R-:W-:Y:S01]  /*35b0*/  SHF.L.U32 R5, R9, 0x1f, RZ ;  /* 0x0000001f09057819 */ /* 0x000fe200000006ff */
[----:B------:R-:W-:Y:S02]  /*35c0*/  ULEA UR11, UR22, UR8, 0x3 ;  /* 0x00000008160b7291 */ /* 0x000fe4000f8e18ff */
[----:B-1----:R-:W-:-:S06]  /*35d0*/  UISETP.GE.AND UP0, UPT, UR6, 0x1, UPT ;  /* 0x000000010600788c */ /* 0x002fcc000bf06270 */
[----:B------:R-:W-:-:S05]  /*35e0*/  PLOP3.LUT P0, PT, PT, PT, UP0, 0x80, 0x8 ;  /* 0x000000000008781c */ /* 0x000fca0003f0f008 */
[----:B------:R-:W-:-:S08]  /*35f0*/  @UP0 ULEA UR6, UR21, UR8, 0x3 ;  /* 0x0000000815060291 */ /* 0x000fd0000f8e18ff */
[----:B------:R-:W-:-:S04]  /*3600*/  @P0 SHF.L.U32 R0, R2, 0x1f, RZ ;  /* 0x0000001f02000819 */ /* 0x000fc800000006ff */
[----:B------:R1:W2:Y:S01]  /*3610*/  @P0 SYNCS.PHASECHK.TRANS64.TRYWAIT P2, [UR6], R0 ;  /* 0x00000000ff0005a7 */ /* 0x0002a20008041106 */
[----:B------:R-:W3:Y:S02]  /*3620*/  SYNCS.PHASECHK.TRANS64.TRYWAIT P0, [UR11+0xb0], R5 ;  /* 0x0000b005ff0075a7 */ /* 0x000ee4000800110b */
[----:B-123--:R-:W-:Y:S05]  /*3630*/  @!P0 BRA `(.L_x_69) ;  /* 0x0000004400f08947 */ /* 0x00efea0003800000 */
.L_x_143:
[----:B------:R-:W-:Y:S01]  /*3640*/  UMOV UR19, UR20 ;  /* 0x0000001400137c82 */ /* 0x000fe20008000000 */
[----:B------:R-:W-:Y:S05]  /*3650*/  BRA.U !UP0, `(.L_x_70) ;  /* 0x0000000108887547 */ /* 0x000fea000b800000 */
[----:B------:R-:W-:Y:S02]  /*3660*/  UIADD3 UR19, UPT, UPT, UR23, UR20, URZ ;  /* 0x0000001417137290 */ /* 0x000fe4000fffe0ff */
[----:B------:R-:W-:Y:S02]  /*3670*/  ULEA UR10, UR22, UR24, 0x6 ;  /* 0x00000018160a7291 */ /* 0x000fe4000f8e30ff */
[----:B------:R-:W-:Y:S01]  /*3680*/  UPLOP3.LUT UP3, UPT, UPT, UPT, UPT, 0x40, 0x4 ;  /* 0x000000000004789c */ /* 0x000fe20003f6e870 */
[----:B------:R-:W-:Y:S01]  /*3690*/  UMOV UR18, UR7 ;  /* 0x0000000700127c82 */ /* 0x000fe20008000000 */
[----:B------:R-:W-:-:S09]  /*36a0*/  UMOV UR17, UR21 ;  /* 0x0000001500117c82 */ /* 0x000fd20008000000 */
.L_x_73:
[----:B--2---:R-:W-:Y:S01]  /*36b0*/  ULEA UR9, UR17, UR8, 0x3 ;  /* 0x0000000811097291 */ /* 0x004fe2000f8e18ff */
[----:B---3--:R-:W-:Y:S11]  /*36c0*/  @P2 BRA `(.L_x_71) ;  /* 0x00000000000c2947 */ /* 0x008ff60003800000 */
[----:B-1----:R-:W-:Y:S04]  /*36d0*/  SHF.L.U32 R5, R2, 0x1f, RZ ;  /* 0x0000001f02057819 */ /* 0x002fe800000006ff */
[----:B------:R-:W1:Y:S02]  /*36e0*/  SYNCS.PHASECHK.TRANS64.TRYWAIT P0, [UR9], R5 ;  /* 0x00000005ff0075a7 */ /* 0x000e640008001109 */
[----:B-1----:R-:W-:Y:S05]  /*36f0*/  @!P0 BRA `(.L_x_72) ;  /* 0x0000004400d88947 */ /* 0x002fea0003800000 */
.L_x_71:
[----:B------:R-:W-:Y:S01]  /*3700*/  UISETP.NE.AND UP0, UPT, UR18, 0x1, UPT ;  /* 0x000000011200788c */ /* 0x000fe2000bf05270 */
[----:B------:R-:W-:Y:S01]  /*3710*/  PLOP3.LUT P2, PT, PT, PT, PT, 0x80, 0x8 ;  /* 0x000000000008781c */ /* 0x000fe20003f4f070 */
[----:B------:R-:W-:Y:S02]  /*3720*/  UIADD3 UR21, UPT, UPT, UR17, 0x1, URZ ;  /* 0x0000000111157890 */ /* 0x000fe4000fffe0ff */
[----:B------:R-:W-:Y:S02]  /*3730*/  ULEA UR28, UR17, UR15, 0x7 ;  /* 0x0000000f111c7291 */ /* 0x000fe4000f8e38ff */
[----:B------:R-:W-:Y:S01]  /*3740*/  UISETP.NE.AND UP1, UPT, UR21, 0x4, UPT ;  /* 0x000000041500788c */ /* 0x000fe2000bf25270 */
[----:B------:R-:W-:Y:S01]  /*3750*/  PLOP3.LUT P0, PT, PT, PT, UP0, 0x80, 0x8 ;  /* 0x000000000008781c */ /* 0x000fe20003f0f008 */
[----:B------:R-:W-:Y:S02]  /*3760*/  ULEA UR30, UR17, UR14, 0x7 ;  /* 0x0000000e111e7291 */ /* 0x000fe4000f8e38ff */
[----:B------:R-:W-:Y:S02]  /*3770*/  USEL UR16, URZ, 0x1, UP1 ;  /* 0x00000001ff107887 */ /* 0x000fe40008800000 */
[----:B------:R-:W-:Y:S02]  /*3780*/  USEL UR21, UR21, URZ, UP1 ;  /* 0x000000ff15157287 */ /* 0x000fe40008800000 */
[----:B------:R-:W-:Y:S02]  /*3790*/  UIADD3 UR9, UPT, UPT, UR9, 0x20, URZ ;  /* 0x0000002009097890 */ /* 0x000fe4000fffe0ff */
[----:B------:R-:W-:Y:S01]  /*37a0*/  @UP0 ULEA UR6, UR21, UR8, 0x3 ;  /* 0x0000000815060291 */ /* 0x000fe2000f8e18ff */
[----:B------:R-:W-:Y:S01]  /*37b0*/  LOP3.LUT R2, R2, UR16, RZ, 0x3c, !PT ;  /* 0x0000001002027c12 */ /* 0x000fe2000f8e3cff */
[----:B------:R-:W-:Y:S01]  /*37c0*/  UMOV UR29, 0xc0004010 ;  /* 0xc0004010001d7882 */ /* 0x000fe20000000000 */
[----:B------:R-:W-:Y:S01]  /*37d0*/  UMOV UR31, 0xc0004010 ;  /* 0xc0004010001f7882 */ /* 0x000fe20000000000 */
[----:B------:R-:W-:Y:S01]  /*37e0*/  UIADD3 UR20, UPT, UPT, UR20, 0x1, URZ ;  /* 0x0000000114147890 */ /* 0x000fe2000fffe0ff */
[----:B-1----:R-:W-:Y:S01]  /*37f0*/  @P0 SHF.L.U32 R0, R2, 0x1f, RZ ;  /* 0x0000001f02000819 */ /* 0x002fe200000006ff */
[----:B------:R-:W-:Y:S02]  /*3800*/  UIADD3 UR18, UPT, UPT, UR18, -0x1, URZ ;  /* 0xffffffff12127890 */ /* 0x000fe4000fffe0ff */
[----:B------:R-:W-:Y:S01]  /*3810*/  UISETP.NE.AND UP0, UPT, UR20, UR19, UPT ;  /* 0x000000131400728c */ /* 0x000fe2000bf05270 */
[----:B------:R2:W3:Y:S01]  /*3820*/  @P0 SYNCS.PHASECHK.TRANS64.TRYWAIT P2, [UR6], R0 ;  /* 0x00000000ff0005a7 */ /* 0x0004e20008041106 */
[----:B------:R2:W-:Y:S01]  /*3830*/  UTCQMMA.2CTA gdesc[UR30], gdesc[UR28], tmem[UR10], tmem[UR26], idesc[UR27], UP3 ;  /* 0x00ff1a1c1e0075ea */ /* 0x0005e20009a0030a */
[----:B------:R-:W-:Y:S01]  /*3840*/  UPLOP3.LUT UP3, UPT, UPT, UPT, UPT, 0x80, 0x8 ;  /* 0x000000000008789c */ /* 0x000fe20003f6f070 */
[----:B------:R2:W-:Y:S01]  /*3850*/  UTCBAR.2CTA.MULTICAST [UR9], URZ, UR13 ;  /* 0x000000ff090073e9 */ /* 0x0005e2000820080d */
[----:B------:R-:W-:Y:S04]  /*3860*/  UMOV UR17, UR21 ;  /* 0x0000001500117c82 */ /* 0x000fe80008000000 */
[----:B------:R-:W-:Y:S05]  /*3870*/  BRA.U UP0, `(.L_x_73) ;  /* 0xfffffffd008c7547 */ /* 0x000fea000b83ffff */
.L_x_70:
[----:B------:R-:W-:Y:S01]  /*3880*/  UIADD3 UR11, UPT, UPT, UR11, 0x90, URZ ;  /* 0x000000900b0b7890 */ /* 0x000fe2000fffe0ff */
[----:B------:R-:W-:-:S08]  /*3890*/  UMOV UR20, UR19 ;  /* 0x0000001300147c82 */ /* 0x000fd00008000000 */
[----:B------:R4:W-:Y:S01]  /*38a0*/  UTCBAR.2CTA.MULTICAST [UR11], URZ, UR12 ;  /* 0x000000ff0b0073e9 */ /* 0x0009e2000820080c */
[----:B------:R-:W-:Y:S02]  /*38b0*/  NOP ;  /* 0x0000000000007918 */ /* 0x000fe40000000000 */
.L_x_68:
[----:B------:R-:W-:Y:S01]  /*38c0*/  UIADD3 UR22, UPT, UPT, UR22, 0x1, URZ ;  /* 0x0000000116167890 */ /* 0x000fe2000fffe0ff */
[----:B------:R-:W-:-:S03]  /*38d0*/  ISETP.NE.AND P0, PT, R8, 0x2, PT ;  /* 0x000000020800780c */ /* 0x000fc60003f05270 */
[----:B------:R-:W-:Y:S01]  /*38e0*/  UISETP.NE.AND UP0, UPT, UR22, 0x4, UPT ;  /* 0x000000041600788c */ /* 0x000fe2000bf05270 */
[----:B-12---:R-:W-:Y:S02]  /*38f0*/  SEL R0, RZ, 0x1, P0 ;  /* 0x00000001ff007807 */ /* 0x006fe40000000000 */
[----:B------:R-:W-:Y:S01]  /*3900*/  SEL R8, R8, RZ, P0 ;  /* 0x000000ff08087207 */ /* 0x000fe20000000000 */
[----:B------:R-:W-:Y:S01]  /*3910*/  USEL UR6, URZ, 0x1, UP0 ;  /* 0x00000001ff067887 */ /* 0x000fe20008000000 */
[----:B------:R-:W-:Y:S01]  /*3920*/  LOP3.LUT R3, R3, R0, RZ, 0x3c, !PT ;  /* 0x0000000003037212 */ /* 0x000fe200078e3cff */
[----:B------:R-:W-:-:S04]  /*3930*/  USEL UR22, UR22, URZ, UP0 ;  /* 0x000000ff16167287 */ /* 0x000fc80008000000 */
[----:B------:R-:W-:Y:S01]  /*3940*/  LOP3.LUT R9, R9, UR6, RZ, 0x3c, !PT ;  /* 0x0000000609097c12 */ /* 0x000fe2000f8e3cff */
[----:B------:R-:W-:Y:S07]  /*3950*/  @P1 BRA `(.L_x_74) ;  /* 0xfffffff800c41947 */ /* 0x000fee000383ffff */
[----:B------:R-:W1:Y:S01]  /*3960*/  S2UR UR6, SR_CgaCtaId ;  /* 0x00000000000679c3 */ /* 0x000e620000008800 */
[----:B------:R-:W-:Y:S01]  /*3970*/  ELECT P0, URZ, PT ;  /* 0x0000000000ff782f */ /* 0x000fe20003800000 */
[----:B------:R-:W-:Y:S01]  /*3980*/  HFMA2 R0, -RZ, RZ, 0, 5.9604644775390625e-08 ;  /* 0x00000001ff007431 */ /* 0x000fe200000001ff */
[----:B------:R-:W-:-:S05]  /*3990*/  UMOV UR7, 0x40 ;  /* 0x0000004000077882 */ /* 0x000fca0000000000 */
[----:B------:R-:W-:Y:S01]  /*39a0*/  UVIRTCOUNT.DEALLOC.SMPOOL 0x80 ;  /* 0x000000800000784c */ /* 0x000fe20000000000 */
[----:B------:R-:W-:Y:S02]  /*39b0*/  UISETP.NE.AND UP0, UPT, UR5, URZ, UPT ;  /* 0x000000ff0500728c */ /* 0x000fe4000bf05270 */
[----:B-1----:R-:W-:-:S09]  /*39c0*/  ULEA UR6, UR6, UR7, 0x18 ;  /* 0x0000000706067291 */ /* 0x002fd2000f8ec0ff */
[----:B------:R1:W-:Y:S01]  /*39d0*/  @P0 STS.U8 [UR6+0x1c], R0 ;  /* 0x00001c00ff000988 */ /* 0x0003e20008000006 */
[----:B------:R-:W-:Y:S05]  /*39e0*/  BRA.U UP0, `(.L_x_75) ;  /* 0x0000000100a07547 */ /* 0x000fea000b800000 */
[----:B------:R-:W-:Y:S01]  /*39f0*/  UIADD3 UR5, UPT, UPT, UR8, 0xb0, URZ ;  /* 0x000000b008057890 */ /* 0x000fe2000fffe0ff */
[----:B------:R-:W-:-:S03]  /*3a00*/  SHF.L.U32 R3, R9, 0x1f, RZ ;  /* 0x0000001f09037819 */ /* 0x000fc600000006ff */
[----:B------:R-:W-:-:S09]  /*3a10*/  ULEA UR7, UR22, UR5, 0x3 ;  /* 0x0000000516077291 */ /* 0x000fd2000f8e18ff */
[----:B------:R-:W2:Y:S02]  /*3a20*/  SYNCS.PHASECHK.TRANS64.TRYWAIT P0, [UR7], R3 ;  /* 0x00000003ff0075a7 */ /* 0x000ea40008001107 */
[----:B--2---:R-:W-:Y:S05]  /*3a30*/  @!P0 BRA `(.L_x_76) ;  /* 0x0000004400208947 */ /* 0x004fea0003800000 */
.L_x_146:
        /* <DEDUP_REMOVED lines=9> */
.L_x_148:
        /* <DEDUP_REMOVED lines=9> */
.L_x_150:
[----:B------:R-:W-:-:S04]  /*3b60*/  UIADD3 UR9, UPT, UPT, UR9, 0x1, URZ ;  /* 0x0000000109097890 */ /* 0x000fc8000fffe0ff */
[----:B------:R-:W-:-:S04]  /*3b70*/  UISETP.NE.AND UP1, UPT, UR9, 0x4, UPT ;  /* 0x000000040900788c */ /* 0x000fc8000bf25270 */
[----:B------:R-:W-:Y:S02]  /*3b80*/  USEL UR7, URZ, 0x1, UP1 ;  /* 0x00000001ff077887 */ /* 0x000fe40008800000 */
[----:B------:R-:W-:-:S04]  /*3b90*/  USEL UR9, UR9, URZ, UP1 ;  /* 0x000000ff09097287 */ /* 0x000fc80008800000 */
[----:B------:R-:W-:Y:S01]  /*3ba0*/  ULEA UR9, UR9, UR5, 0x3 ;  /* 0x0000000509097291 */ /* 0x000fe2000f8e18ff */
[----:B-1----:R-:W-:-:S04]  /*3bb0*/  LOP3.LUT R3, R2, UR7, RZ, 0x3c, !PT ;  /* 0x0000000702037c12 */ /* 0x002fc8000f8e3cff */
[----:B------:R-:W-:Y:S01]  /*3bc0*/  SHF.L.U32 R3, R3, 0x1f, RZ ;  /* 0x0000001f03037819 */ /* 0x000fe200000006ff */
[----:B------:R-:W-:-:S04]  /*3bd0*/  IMAD.U32 R0, RZ, RZ, UR9 ;  /* 0x00000009ff007e24 */ /* 0x000fc8000f8e00ff */
[----:B------:R1:W2:Y:S03]  /*3be0*/  SYNCS.PHASECHK.TRANS64.TRYWAIT P0, [R0+URZ], R3 ;  /* 0x00000003000075a7 */ /* 0x0002a600080011ff */
[----:B--2---:R-:W-:Y:S05]  /*3bf0*/  @!P0 NANOSLEEP.SYNCS 0x989680 ;  /* 0x009896800000895d */ /* 0x004fea0003900000 */
[----:B------:R-:W2:Y:S02]  /*3c00*/  @!P0 SYNCS.PHASECHK.TRANS64 P0, [R0+URZ], R3 ;  /* 0x00000003000085a7 */ /* 0x000ea400080010ff */
[----:B--2---:R-:W-:Y:S05]  /*3c10*/  @P0 BRA `(.L_x_79) ;  /* 0x0000000000200947 */ /* 0x004fea0003800000 */
.L_x_80:
[----:B--2---:R2:W1:Y:S02]  /*3c20*/  SYNCS.PHASECHK.TRANS64.TRYWAIT P0, [R0+URZ], R3 ;  /* 0x00000003000075a7 */ /* 0x00446400080011ff */
[----:B-1----:R-:W-:Y:S05]  /*3c30*/  @!P0 NANOSLEEP.SYNCS 0x989680 ;  /* 0x009896800000895d */ /* 0x002fea0003900000 */
[----:B------:R-:W1:Y:S02]  /*3c40*/  @!P0 SYNCS.PHASECHK.TRANS64 P0, [R0+URZ], R3 ;  /* 0x00000003000085a7 */ /* 0x000e6400080010ff */
[----:B-1----:R-:W-:Y:S05]  /*3c50*/  @!P0 BRA `(.L_x_80) ;  /* 0xfffffffc00f08947 */ /* 0x002fea000383ffff */
[----:B------:R-:W-:Y:S05]  /*3c60*/  BRA `(.L_x_79) ;  /* 0x00000000000c7947 */ /* 0x000fea0003800000 */
.L_x_75:
[----:B------:R-:W-:-:S04]  /*3c70*/  UIADD3 UR5, UPT, UPT, UR8, 0xf0, URZ ;  /* 0x000000f008057890 */ /* 0x000fc8000fffe0ff */
[----:B------:R-:W-:-:S09]  /*3c80*/  UPRMT UR5, UR4, 0x654, UR5 ;  /* 0x0000065404057896 */ /* 0x000fd20008000005 */
[----:B------:R-:W-:Y:S03]  /*3c90*/  SYNCS.ARRIVE.TRANS64.RED.A1T0 RZ, [UR5], RZ ;  /* 0x000000ffffff79a7 */ /* 0x000fe60008100405 */
.L_x_79:
[----:B-12---:R-:W-:Y:S01]  /*3ca0*/  SHF.L.U32 R3, RZ, 0x1f, RZ ;  /* 0x0000001fff037819 */ /* 0x006fe200000006ff */
[----:B------:R-:W-:Y:S01]  /*3cb0*/  UIADD3 UR5, UPT, UPT, UR8, 0xf0, URZ ;  /* 0x000000f008057890 */ /* 0x000fe2000fffe0ff */
[----:B------:R-:W-:Y:S02]  /*3cc0*/  PLOP3.LUT P0, PT, PT, PT, UP0, 0x80, 0x8 ;  /* 0x000000000008781c */ /* 0x000fe40003f0f008 */
[----:B------:R-:W1:Y:S02]  /*3cd0*/  SYNCS.PHASECHK.TRANS64.TRYWAIT P1, [UR8+0xf0], R3 ;  /* 0x0000f003ff0075a7 */ /* 0x000e640008021108 */
[----:B-1----:R-:W-:Y:S09]  /*3ce0*/  @!P1 BRA `(.L_x_81) ;  /* 0x0000004000bc9947 */ /* 0x002ff20003800000 */
.L_x_152:
[----:B------:R-:W-:Y:S01]  /*3cf0*/  @!UP0 UPRMT UR5, UR4, 0x654, UR5 ;  /* 0x0000065404058896 */ /* 0x000fe20008000005 */
[----:B------:R-:W-:Y:S02]  /*3d00*/  UMOV UR8, 0xffff ;  /* 0x0000ffff00087882 */ /* 0x000fe40000000000 */
[----:B------:R-:W-:-:S06]  /*3d10*/  UMOV UR4, 0x1 ;  /* 0x0000000100047882 */ /* 0x000fcc0000000000 */
[----:B------:R-:W-:Y:S01]  /*3d20*/  @!P0 SYNCS.ARRIVE.TRANS64.RED.A1T0 RZ, [UR5], RZ ;  /* 0x000000ffffff89a7 */ /* 0x000fe20008100405 */
[----:B------:R-:W-:Y:S01]  /*3d30*/  NOP ;  /* 0x0000000000007918 */ /* 0x000fe20000000000 */
[----:B-1----:R-:W1:Y:S01]  /*3d40*/  LDS R0, [UR6+0x14] ;  /* 0x00001406ff007984 */ /* 0x002e620008000800 */
[----:B------:R-:W-:-:S04]  /*3d50*/  ULOP3.LUT UR5, UR24, 0xffff, URZ, 0xc0, !UPT ;  /* 0x0000ffff18057892 */ /* 0x000fc8000f8ec0ff */
[----:B------:R-:W-:-:S04]  /*3d60*/  USHF.R.U32.HI UR5, URZ, 0x5, UR5 ;  /* 0x00000005ff057899 */ /* 0x000fc80008011605 */
[----:B------:R-:W-:Y:S02]  /*3d70*/  USHF.L.U32 UR8, UR8, UR5, URZ ;  /* 0x0000000508087299 */ /* 0x000fe400080006ff */
[----:B------:R-:W-:-:S04]  /*3d80*/  USHF.L.U32 UR4, UR4, UR5, URZ ;  /* 0x0000000504047299 */ /* 0x000fc800080006ff */
[----:B-1----:R-:W-:-:S04]  /*3d90*/  LOP3.LUT R0, R0, UR8, RZ, 0xc0, !PT ;  /* 0x0000000800007c12 */ /* 0x002fc8000f8ec0ff */
[----:B------:R-:W-:-:S13]  /*3da0*/  ISETP.NE.AND P0, PT, R0, UR8, PT ;  /* 0x0000000800007c0c */ /* 0x000fda000bf05270 */
[----:B------:R-:W-:Y:S05]  /*3db0*/  @P0 BRA `(.L_x_82) ;  /* 0x0000000000580947 */ /* 0x000fea0003800000 */
[----:B------:R-:W1:Y:S02]  /*3dc0*/  LDS R0, [UR6+0x18] ;  /* 0x00001806ff007984 */ /* 0x000e640008000800 */
[----:B-1----:R-:W-:-:S04]  /*3dd0*/  LOP3.LUT R0, R0, UR4, RZ, 0xc0, !PT ;  /* 0x0000000400007c12 */ /* 0x002fc8000f8ec0ff */
[----:B------:R-:W-:-:S13]  /*3de0*/  ISETP.NE.AND P0, PT, R0, UR4, PT ;  /* 0x0000000400007c0c */ /* 0x000fda000bf05270 */
[----:B------:R-:W-:Y:S05]  /*3df0*/  @P0 BRA `(.L_x_83) ;  /* 0x00000000003c0947 */ /* 0x000fea0003800000 */
[----:B------:R-:W1:Y:S01]  /*3e00*/  S2R R2, SR_LANEID ;  /* 0x0000000000027919 */ /* 0x000e620000000000 */
[----:B------:R-:W-:Y:S01]  /*3e10*/  ULOP3.LUT UR8, URZ, UR8, URZ, 0x33, !UPT ;  /* 0x00000008ff087292 */ /* 0x000fe2000f8e33ff */
[----:B------:R-:W-:Y:S01]  /*3e20*/  LOP3.LUT R4, RZ, UR4, RZ, 0x33, !PT ;  /* 0x00000004ff047c12 */ /* 0x000fe2000f8e33ff */
[----:B------:R-:W-:Y:S02]  /*3e30*/  VOTEU.ANY UR7, UPT, PT ;  /* 0x0000000000077886 */ /* 0x000fe400038e0100 */
[----:B------:R-:W-:Y:S01]  /*3e40*/  UFLO.U32 UR7, UR7 ;  /* 0x00000007000772bd */ /* 0x000fe200080e0000 */
[----:B------:R-:W2:Y:S01]  /*3e50*/  REDUX UR4, R4 ;  /* 0x00000000040473c4 */ /* 0x000ea20000000000 */
[----:B------:R-:W-:-:S06]  /*3e60*/  IMAD.U32 R0, RZ, RZ, UR8 ;  /* 0x00000008ff007e24 */ /* 0x000fcc000f8e00ff */
[----:B------:R1:W-:Y:S01]  /*3e70*/  UTCATOMSWS.AND URZ, UR8 ;  /* 0x0000000800ff79e3 */ /* 0x0003e20008000000 */
[----:B------:R-:W3:Y:S01]  /*3e80*/  REDUX UR5, R0 ;  /* 0x00000000000573c4 */ /* 0x000ee20000000000 */
[----:B-1----:R-:W-:Y:S01]  /*3e90*/  ISETP.EQ.U32.AND P0, PT, R2, UR7, PT ;  /* 0x0000000702007c0c */ /* 0x002fe2000bf02070 */
[----:B--2---:R-:W-:Y:S01]  /*3ea0*/  IMAD.U32 R2, RZ, RZ, UR4 ;  /* 0x00000004ff027e24 */ /* 0x004fe2000f8e00ff */
[----:B---3--:R-:W-:-:S11]  /*3eb0*/  MOV R3, UR5 ;  /* 0x0000000500037c02 */ /* 0x008fd60008000f00 */
[----:B------:R1:W-:Y:S04]  /*3ec0*/  @P0 ATOMS.AND RZ, [UR6+0x14], R3 ;  /* 0x00001403ffff098c */ /* 0x0003e8000a800006 */
[----:B------:R1:W-:Y:S01]  /*3ed0*/  @P0 ATOMS.AND RZ, [UR6+0x18], R2 ;  /* 0x00001802ffff098c */ /* 0x0003e2000a800006 */
[----:B------:R-:W-:Y:S05]  /*3ee0*/  BRA `(.L_x_84) ;  /* 0x0000000000147947 */ /* 0x000fea0003800000 */
.L_x_83:
[----:B------:R-:W-:Y:S02]  /*3ef0*/  MOV R2, 0x3f10 ;  /* 0x00003f1000027802 */ /* 0x000fe40000000f00 */
[----:B---345:R-:W-:Y:S05]  /*3f00*/  CALL.REL.NOINC `($__internal_0_$__cuda_sm10x_tcgen05_guardrail_trap_col_being_dealloced_not_returned_by_alloc) ;  /* 0x0000004400107944 */ /* 0x038fea0003c00000 */
[----:B------:R-:W-:Y:S05]  /*3f10*/  BRA `(.L_x_84) ;  /* 0x0000000000087947 */ /* 0x000fea0003800000 */
.L_x_82:
[----:B------:R-:W-:Y:S02]  /*3f20*/  MOV R2, 0x3f40 ;  /* 0x00003f4000027802 */ /* 0x000fe40000000f00 */
[----:B---345:R-:W-:Y:S05]  /*3f30*/  CALL.REL.NOINC `($__internal_2_$__cuda_sm10x_tcgen05_guardrail_trap_unallocated_columns_being_dealloced) ;  /* 0x00000044001c7944 */ /* 0x038fea0003c00000 */
.L_x_84:
[----:B------:R-:W-:Y:S01]  /*3f40*/  NOP ;  /* 0x0000000000007918 */ /* 0x000fe20000000000 */
[----:B----4-:R-:W-:Y:S05]  /*3f50*/  EXIT ;  /* 0x000000000000794d */ /* 0x010fea0003800000 */
.L_x_55:
[----:B------:R-:W-:-:S09]  /*3f60*/  UISETP.NE.OR UP5, UPT, UR10, 0x3, !UP5 ;  /* 0x000000030a00788c */ /* 0x000fd2000efa5670 */
[----:B------:R-:W-:Y:S05]  /*3f70*/  BRA.U UP5, `(.L_x_85) ;  /* 0x0000000d05707547 */ /* 0x000fea000b800000 */
[----:B------:R-:W1:Y:S01]  /*3f80*/  LDC R0, c[0x0][0xb30] ;  /* 0x0002cc00ff007b82 */ /* 0x000e620000000800 */
[----:B------:R-:W2:Y:S01]  /*3f90*/  LDCU.64 UR8, c[0x0][0x888] ;  /* 0x00011100ff0877ac */ /* 0x000ea20008000a00 */
[----:B------:R-:W-:Y:S02]  /*3fa0*/  HFMA2 R29, -RZ, RZ, 0, 0 ;  /* 0x00000000ff1d7431 */ /* 0x000fe400000001ff */
[----:B------:R-:W-:Y:S01]  /*3fb0*/  IMAD.MOV.U32 R31, RZ, RZ, 0x1 ;  /* 0x00000001ff1f7424 */ /* 0x000fe200078e00ff */
[----:B------:R-:W-:Y:S01]  /*3fc0*/  MOV R23, 0x1000 ;  /* 0x0000100000177802 */ /* 0x000fe20000000f00 */
[----:B------:R-:W3:Y:S01]  /*3fd0*/  LDCU.64 UR4, c[0x0][0x890] ;  /* 0x00011200ff0477ac */ /* 0x000ee20008000a00 */
[----:B------:R-:W-:Y:S01]  /*3fe0*/  IMAD.MOV.U32 R30, RZ, RZ, RZ ;  /* 0x000000ffff1e7224 */ /* 0x000fe200078e00ff */
[----:B------:R-:W4:Y:S01]  /*3ff0*/  LDC R19, c[0x0][0x370] ;  /* 0x0000dc00ff137b82 */ /* 0x000f220000000800 */
[----:B------:R-:W-:Y:S01]  /*4000*/  UMOV UR7, 0x400 ;  /* 0x0000040000077882 */ /* 0x000fe20000000000 */
[----:B------:R-:W-:-:S02]  /*4010*/  UPLOP3.LUT UP1, UPT, UPT, UPT, UPT, 0x40, 0x4 ;  /* 0x000000000004789c */ /* 0x000fc40003f2e870 */
[----:B------:R-:W-:-:S04]  /*4020*/  ULEA UR7, UR37, UR7, 0x18 ;  /* 0x0000000725077291 */ /* 0x000fc8000f8ec0ff */
[----:B------:R-:W4:Y:S01]  /*4030*/  LDC R2, c[0x0][0xb0c] ;  /* 0x0002c300ff027b82 */ /* 0x000f220000000800 */
[----:B------:R-:W-:Y:S02]  /*4040*/  UIADD3 UR13, UPT, UPT, UR7, 0x48, URZ ;  /* 0x00000048070d7890 */ /* 0x000fe4000fffe0ff */
[----:B--2---:R-:W-:Y:S02]  /*4050*/  UISETP.NE.U32.AND UP3, UPT, UR8, URZ, UPT ;  /* 0x000000ff0800728c */ /* 0x004fe4000bf65070 */
[----:B------:R-:W-:Y:S02]  /*4060*/  UIADD3 UR25, UPT, UPT, UR7, 0x40, URZ ;  /* 0x0000004007197890 */ /* 0x000fe4000fffe0ff */
[----:B---3--:R-:W-:Y:S01]  /*4070*/  UISETP.NE.U32.AND UP4, UPT, UR4, URZ, UPT ;  /* 0x000000ff0400728c */ /* 0x008fe2000bf85070 */
[----:B------:R-:W2:Y:S01]  /*4080*/  LDC R18, c[0x0][0xb20] ;  /* 0x0002c800ff127b82 */ /* 0x000ea20000000800 */
[----:B-1----:R-:W-:Y:S01]  /*4090*/  ISETP.NE.AND P1, PT, R0, 0x1, PT ;  /* 0x000000010000780c */ /* 0x002fe20003f25270 */
[----:B------:R-:W-:-:S02]  /*40a0*/  UISETP.NE.AND.EX UP3, UPT, UR9, URZ, UPT, UP3 ;  /* 0x000000ff0900728c */ /* 0x000fc4000bf65330 */
[----:B------:R-:W-:Y:S02]  /*40b0*/  UPRMT UR13, UR37, 0x654, UR13 ;  /* 0x00000654250d7896 */ /* 0x000fe4000800000d */
[----:B------:R-:W-:Y:S02]  /*40c0*/  UISETP.NE.AND.EX UP4, UPT, UR5, URZ, UPT, UP4 ;  /* 0x000000ff0500728c */ /* 0x000fe4000bf85340 */
[----:B------:R-:W1:Y:S08]  /*40d0*/  LDC.64 R32, c[0x0][0x348] ;  /* 0x0000d200ff207b82 */ /* 0x000e700000000a00 */
[----:B------:R-:W3:Y:S08]  /*40e0*/  LDC.64 R16, c[0x0][0xb10] ;  /* 0x0002c400ff107b82 */ /* 0x000ef00000000a00 */
[----:B------:R-:W1:Y:S08]  /*40f0*/  LDC.64 R6, c[0x0][0xb18] ;  /* 0x0002c600ff067b82 */ /* 0x000e700000000a00 */
[----:B------:R-:W1:Y:S08]  /*4100*/  LDC.64 R4, c[0x0][0xb28] ;  /* 0x0002ca00ff047b82 */ /* 0x000e700000000a00 */
[----:B--2-4-:R-:W1:Y:S02]  /*4110*/  LDC R22, c[0x0][0x374] ;  /* 0x0000dd00ff167b82 */ /* 0x014e640000000800 */
.L_x_94:
[C---:B------:R-:W-:Y:S02]  /*4120*/  LEA R0, R30.reuse, UR7, 0x3 ;  /* 0x000000071e007c11 */ /* 0x040fe4000f8e18ff */
[----:B------:R-:W-:Y:S02]  /*4130*/  SHF.L.U32 R3, R29, 0x1f, RZ ;  /* 0x0000001f1d037819 */ /* 0x000fe400000006ff */
[----:B------:R-:W-:Y:S02]  /*4140*/  LEA R24, R30, UR7, 0x4 ;  /* 0x000000071e187c11 */ /* 0x000fe4000f8e20ff */
[----:B--2---:R-:W2:Y:S02]  /*4150*/  SYNCS.PHASECHK.TRANS64.TRYWAIT P0, [R0+URZ+0x70], R3 ;  /* 0x00007003000075a7 */ /* 0x004ea400080011ff */
[----:B--2---:R-:W-:Y:S05]  /*4160*/  @!P0 BRA `(.L_x_86) ;  /* 0x0000003c00b48947 */ /* 0x004fea0003800000 */
.L_x_153:
[----:B------:R-:W-:Y:S01]  /*4170*/  ISETP.GE.AND P0, PT, R40, 0x1, PT ;  /* 0x000000012800780c */ /* 0x000fe20003f06270 */
[----:B------:R-:W4:Y:S01]  /*4180*/  LDS.128 R24, [R24+0x100] ;  /* 0x0001000018187984 */ /* 0x000f220000000c00 */
[----:B--2---:R-:W-:Y:S01]  /*4190*/  VIADD R0, R0, 0x80 ;  /* 0x0000008000007836 */ /* 0x004fe20000000000 */
[----:B------:R-:W-:Y:S01]  /*41a0*/  @!PT LDS RZ, [RZ] ;  /* 0x00000000fffff984 */ /* 0x000fe20000000800 */
[----:B------:R-:W-:Y:S01]  /*41b0*/  @!PT LDS RZ, [RZ] ;  /* 0x00000000fffff984 */ /* 0x000fe20000000800 */
[----:B------:R-:W-:Y:S01]  /*41c0*/  @!PT LDS RZ, [RZ] ;  /* 0x00000000fffff984 */ /* 0x000fe20000000800 */
[----:B------:R-:W-:Y:S01]  /*41d0*/  @!PT LDS RZ, [RZ] ;  /* 0x00000000fffff984 */ /* 0x000fe20000000800 */
[----:B------:R2:W-:Y:S06]  /*41e0*/  MEMBAR.ALL.CTA ;  /* 0x0000000000007992 */ /* 0x0005ec0000008000 */
[----:B--2---:R-:W2:Y:S01]  /*41f0*/  FENCE.VIEW.ASYNC.S ;  /* 0x00000000000073c6 */ /* 0x004ea20000000000 */
[----:B------:R-:W-:Y:S04]  /*4200*/  PRMT R0, RZ, 0x654, R0 ;  /* 0x00000654ff007816 */ /* 0x000fe80000000000 */
[----:B--2---:R2:W-:Y:S01]  /*4210*/  SYNCS.ARRIVE.TRANS64.RED.A1T0 RZ, [R0+URZ], RZ ;  /* 0x000000ff00ff79a7 */ /* 0x0045e200081004ff */
[----:B----4-:R-:W-:Y:S11]  /*4220*/  LOP3.LUT P3, RZ, R26, 0x1, RZ, 0xc0, !PT ;  /* 0x000000011aff7812 */ /* 0x010ff6000786c0ff */
[----:B------:R-:W-:Y:S02]  /*4230*/  @!UPT UIADD3 URZ, UPT, UPT, URZ, URZ, URZ ;  /* 0x000000fffffff290 */ /* 0x000fe4000fffe0ff */
[----:B------:R-:W-:Y:S02]  /*4240*/  @P3 MOV R13, R24 ;  /* 0x00000018000d3202 */ /* 0x000fe40000000f00 */
[----:B------:R-:W-:Y:S01]  /*4250*/  @P3 LOP3.LUT R8, R25, 0xffff, RZ, 0xc0, !PT ;  /* 0x0000ffff19083812 */ /* 0x000fe200078ec0ff */
[----:B--2---:R-:W-:Y:S06]  /*4260*/  @!P0 BRA `(.L_x_87) ;  /* 0x0000000000a48947 */ /* 0x004fec0003800000 */
[----:B-1----:R-:W-:Y:S01]  /*4270*/  IMAD.HI.U32 R35, R22, R7, RZ ;  /* 0x0000000716237227 */ /* 0x002fe200078e00ff */
[----:B------:R-:W-:Y:S02]  /*4280*/  ISETP.NE.AND P0, PT, R6, 0x1, PT ;  /* 0x000000010600780c */ /* 0x000fe40003f05270 */
[----:B------:R-:W-:Y:S01]  /*4290*/  ISETP.NE.AND P2, PT, R40, 0x1, PT ;  /* 0x000000012800780c */ /* 0x000fe20003f45270 */
[----:B---3--:R-:W-:Y:S01]  /*42a0*/  IMAD.HI.U32 R34, R19, R16, RZ ;  /* 0x0000001013227227 */ /* 0x008fe200078e00ff */
[----:B------:R-:W-:Y:S02]  /*42b0*/  SHF.R.U32.HI R35, RZ, R18, R35 ;  /* 0x00000012ff237219 */ /* 0x000fe40000011623 */
[----:B------:R-:W-:Y:S01]  /*42c0*/  ISETP.NE.AND P4, PT, R2, 0x1, PT ;  /* 0x000000010200780c */ /* 0x000fe20003f85270 */
[----:B------:R-:W-:Y:S01]  /*42d0*/  IMAD.HI.U32 R36, R13, R16, RZ ;  /* 0x000000100d247227 */ /* 0x000fe200078e00ff */
[----:B------:R-:W-:Y:S02]  /*42e0*/  SHF.R.U32.HI R34, RZ, R17, R34 ;  /* 0x00000011ff227219 */ /* 0x000fe40000011622 */
[----:B------:R-:W-:Y:S01]  /*42f0*/  SEL R3, R22, R35, !P0 ;  /* 0x0000002316037207 */ /* 0x000fe20004000000 */
[C---:B------:R-:W-:Y:S01]  /*4300*/  IMAD.HI.U32 R35, R8.reuse, R7, RZ ;  /* 0x0000000708237227 */ /* 0x040fe200078e00ff */
[----:B------:R-:W-:Y:S02]  /*4310*/  SEL R11, R19, R34, !P4 ;  /* 0x00000022130b7207 */ /* 0x000fe40006000000 */
[----:B------:R-:W-:Y:S01]  /*4320*/  SHF.R.U32.HI R36, RZ, R17, R36 ;  /* 0x00000011ff247219 */ /* 0x000fe20000011624 */
[----:B------:R-:W-:Y:S01]  /*4330*/  IMAD.HI.U32 R38, R3, R4, RZ ;  /* 0x0000000403267227 */ /* 0x000fe200078e00ff */
[----:B------:R-:W-:Y:S03]  /*4340*/  SHF.R.U32.HI R35, RZ, R18, R35 ;  /* 0x00000012ff237219 */ /* 0x000fe60000011623 */
[----:B------:R-:W-:Y:S01]  /*4350*/  IMAD.HI.U32 R34, R11, R4, RZ ;  /* 0x000000040b227227 */ /* 0x000fe200078e00ff */
[----:B------:R-:W-:Y:S02]  /*4360*/  @P2 SHF.R.U32.HI R3, RZ, R5, R38 ;  /* 0x00000005ff032219 */ /* 0x000fe40000011626 */
[----:B------:R-:W-:Y:S02]  /*4370*/  SEL R9, R8, R35, !P0 ;  /* 0x0000002308097207 */ /* 0x000fe40004000000 */
[----:B------:R-:W-:Y:S01]  /*4380*/  @P2 SHF.R.U32.HI R11, RZ, R5, R34 ;  /* 0x00000005ff0b2219 */ /* 0x000fe20000011622 */
[C---:B------:R-:W-:Y:S01]  /*4390*/  IMAD R10, R40.reuse, R3, RZ ;  /* 0x00000003280a7224 */ /* 0x040fe200078e02ff */
[----:B------:R-:W-:Y:S01]  /*43a0*/  SEL R3, R13, R36, !P4 ;  /* 0x000000240d037207 */ /* 0x000fe20006000000 */
[C---:B------:R-:W-:Y:S03]  /*43b0*/  IMAD.HI.U32 R14, R9.reuse, R4, RZ ;  /* 0x00000004090e7227 */ /* 0x040fe600078e00ff */
[----:B------:R-:W-:Y:S01]  /*43c0*/  ISETP.GE.AND P0, PT, R9, R10, PT ;  /* 0x0000000a0900720c */ /* 0x000fe20003f06270 */
[C---:B------:R-:W-:Y:S01]  /*43d0*/  IMAD R12, R40.reuse, R11, RZ ;  /* 0x0000000b280c7224 */ /* 0x040fe200078e02ff */
[-C--:B------:R-:W-:Y:S04]  /*43e0*/  SHF.R.U32.HI R14, RZ, R5.reuse, R14 ;  /* 0x00000005ff0e7219 */ /* 0x080fe8000001160e */
[----:B------:R-:W-:Y:S02]  /*43f0*/  ISETP.GE.OR P0, PT, R3, R12, P0 ;  /* 0x0000000c0300720c */ /* 0x000fe40000706670 */
[----:B------:R-:W-:Y:S05]  /*4400*/  SEL R15, R9, R14, !P2 ;  /* 0x0000000e090f7207 */ /* 0x000fea0005000000 */
[----:B------:R-:W-:Y:S04]  /*4410*/  IMAD.MOV R14, RZ, RZ, -R15 ;  /* 0x000000ffff0e7224 */ /* 0x000fe800078e0a0f */
[----:B------:R-:W-:Y:S02]  /*4420*/  IMAD R14, R40, R14, R9 ;  /* 0x0000000e280e7224 */ /* 0x000fe400078e0209 */
[C---:B------:R-:W-:Y:S05]  /*4430*/  @!P0 IMAD.HI.U32 R10, R3.reuse, R4, RZ ;  /* 0x00000004030a8227 */ /* 0x040fea00078e00ff */
[----:B------:R-:W-:Y:S04]  /*4440*/  @!P0 SHF.R.U32.HI R10, RZ, R5, R10 ;  /* 0x00000005ff0a8219 */ /* 0x000fe8000001160a */
[----:B------:R-:W-:Y:S01]  /*4450*/  @!P0 SEL R0, R3, R10, !P2 ;  /* 0x0000000a03008207 */ /* 0x000fe20005000000 */
[----:B------:R-:W-:Y:S03]  /*4460*/  IMAD.MOV R10, RZ, RZ, -R3 ;  /* 0x000000ffff0a7224 */ /* 0x000fe600078e0a03 */
[----:B------:R-:W-:Y:S01]  /*4470*/  @!P0 IADD3 R15, PT, PT, R15, -R0, RZ ;  /* 0x800000000f0f8210 */ /* 0x000fe20007ffe0ff */
[----:B------:R-:W-:Y:S01]  /*4480*/  @!P0 IMAD R0, R11, R14, R0 ;  /* 0x0000000e0b008224 */ /* 0x000fe200078e0200 */
[----:B------:R-:W-:Y:S01]  /*4490*/  IADD3 R11, PT, PT, -R9, RZ, RZ ;  /* 0x000000ff090b7210 */ /* 0x000fe20007ffe1ff */
[----:B------:R-:W-:Y:S02]  /*44a0*/  IMAD R13, R2, R10, R13 ;  /* 0x0000000a020d7224 */ /* 0x000fe400078e020d */
[----:B------:R-:W-:Y:S02]  /*44b0*/  @!P0 IMAD R9, R15, R40, R3 ;  /* 0x000000280f098224 */ /* 0x000fe400078e0203 */
[----:B------:R-:W-:Y:S02]  /*44c0*/  @!P0 IMAD.MOV.U32 R3, RZ, RZ, R0 ;  /* 0x000000ffff038224 */ /* 0x000fe400078e0000 */
[----:B------:R-:W-:Y:S02]  /*44d0*/  IMAD R8, R6, R11, R8 ;  /* 0x0000000b06087224 */ /* 0x000fe400078e0208 */
[----:B------:R-:W-:Y:S02]  /*44e0*/  IMAD R13, R3, R2, R13 ;  /* 0x00000002030d7224 */ /* 0x000fe400078e020d */
[----:B------:R-:W-:Y:S02]  /*44f0*/  IMAD R8, R9, R6, R8 ;  /* 0x0000000609087224 */ /* 0x000fe400078e0208 */
.L_x_87:
[----:B------:R-:W-:Y:S05]  /*4500*/  BRA.U UP1, `(.L_x_88) ;  /* 0x0000000101107547 */ /* 0x000fea000b800000 */
[----:B------:R-:W-:Y:S04]  /*4510*/  MOV R0, UR6 ;  /* 0x0000000600007c02 */ /* 0x000fe80008000f00 */
[----:B------:R-:W-:Y:S04]  /*4520*/  SHF.L.U32 R3, R0, 0x1f, RZ ;  /* 0x0000001f00037819 */ /* 0x000fe800000006ff */
[----:B------:R-:W2:Y:S02]  /*4530*/  SYNCS.PHASECHK.TRANS64.TRYWAIT P0, [UR7+0x68], R3 ;  /* 0x00006803ff0075a7 */ /* 0x000ea40008001107 */
[----:B--2---:R-:W-:Y:S05]  /*4540*/  @!P0 BRA `(.L_x_89) ;  /* 0x0000003800d08947 */ /* 0x004fea0003800000 */
.L_x_88:
[----:B------:R-:W-:Y:S02]  /*4550*/  R2UR UR26, R20 ;  /* 0x00000000141a72ca */ /* 0x000fe400000e0000 */
[----:B------:R-:W-:Y:S02]  /*4560*/  R2UR UR27, R21 ;  /* 0x00000000151b72ca */ /* 0x000fe400000e0000 */
[----:B------:R-:W-:Y:S02]  /*4570*/  ISETP.NE.U32.AND P2, PT, RZ, UR4, PT ;  /* 0x00000004ff007c0c */ /* 0x000fe4000bf45070 */
[----:B------:R-:W-:Y:S02]  /*4580*/  SHF.L.U32 R12, R31, 0x1f, RZ ;  /* 0x0000001f1f0c7819 */ /* 0x000fe400000006ff */
[----:B------:R-:W-:Y:S05]  /*4590*/  ISETP.NE.AND.EX P2, PT, RZ, UR5, PT, P2 ;  /* 0x00000005ff007c0c */ /* 0x000fea000bf45320 */
[----:B------:R-:W-:Y:S02]  /*45a0*/  USHF.L.U32 UR26, UR26, 0x7, URZ ;  /* 0x000000071a1a7899 */ /* 0x000fe400080006ff */
[----:B------:R-:W-:Y:S01]  /*45b0*/  USHF.L.U32 UR27, UR27, 0x6, URZ ;  /* 0x000000061b1b7899 */ /* 0x000fe200080006ff */
[----:B------:R-:W-:Y:S11]  /*45c0*/  BRA.U !UP4, `(.L_x_90) ;  /* 0x000000010c347547 */ /* 0x000ff6000b800000 */
[----:B------:R-:W-:Y:S01]  /*45d0*/  UPLOP3.LUT UP0, UPT, UPT, UPT, UP3, 0x80, 0x8 ;  /* 0x000000000008789c */ /* 0x000fe20003f0f030 */
[----:B--2---:R-:W-:Y:S02]  /*45e0*/  HFMA2 R0, -RZ, RZ, 0, 5.9604644775390625e-08 ;  /* 0x00000001ff007431 */ /* 0x004fe400000001ff */
[----:B------:R-:W-:Y:S03]  /*45f0*/  IMAD.MOV.U32 R95, RZ, RZ, 0x1 ;  /* 0x00000001ff5f7424 */ /* 0x000fe600078e00ff */
[----:B------:R-:W-:Y:S05]  /*4600*/  PLOP3.LUT P0, PT, PT, PT, UP0, 0x80, 0x8 ;  /* 0x000000000008781c */ /* 0x000fea0003f0f008 */
[----:B------:R-:W2:Y:S01]  /*4610*/  @UP0 LDCU.64 UR10, c[0x0][0x888] ;  /* 0x00011100ff0a07ac */ /* 0x000ea20008000a00 */
[----:B------:R-:W-:Y:S07]  /*4620*/  @UP0 UIMAD UR8, UR36, UR4, URZ ;  /* 0x00000004240802a4 */ /* 0x000fee000f8e02ff */
[----:B------:R-:W-:Y:S01]  /*4630*/  @!P0 PRMT R95, R0, 0x7610, R95 ;  /* 0x00007610005f8816 */ /* 0x000fe2000000005f */
[----:B--2---:R-:W-:Y:S03]  /*4640*/  @UP0 UIMAD.WIDE UR10, UR8, 0x4, UR10 ;  /* 0x00000004080a08a5 */ /* 0x004fe6000f8e020a */
[----:B------:R-:W2:Y:S03]  /*4650*/  @!UP0 LDCU UR8, c[0x0][0x880] ;  /* 0x00011000ff0887ac */ /* 0x000ea60008000800 */
[----:B------:R-:W-:Y:S01]  /*4660*/  IMAD.U32 R10, RZ, RZ, UR10 ;  /* 0x0000000aff0a7e24 */ /* 0x000fe2000f8e00ff */
[----:B------:R-:W-:Y:S05]  /*4670*/  MOV R11, UR11 ;  /* 0x0000000b000b7c02 */ /* 0x000fea0008000f00 */
[----:B-----5:R4:W5:Y:S02]  /*4680*/  @P0 LDG.E R49, desc[UR46][R10.64] ;  /* 0x0000002e0a310981 */ /* 0x020964000c1e1900 */
[----:B--2-4-:R-:W-:Y:S07]  /*4690*/  @!P0 IMAD.U32 R49, RZ, RZ, UR8 ;  /* 0x00000008ff318e24 */ /* 0x014fee000f8e00ff */
.L_x_90:
[----:B-----5:R-:W-:Y:S01]  /*46a0*/  @!P2 FSETP.EQ.AND P0, PT, R49, RZ, PT ;  /* 0x000000ff3100a20b */ /* 0x020fe20003f02000 */
[----:B------:R-:W-:Y:S01]  /*46b0*/  @!UPT UIADD3 URZ, UPT, UPT, URZ, URZ, URZ ;  /* 0x000000fffffff290 */ /* 0x000fe2000fffe0ff */
[----:B------:R-:W-:Y:S11]  /*46c0*/  @!P2 BRA `(.L_x_91) ;  /* 0x000000000014a947 */ /* 0x000ff60003800000 */
[----:B------:R-:W-:Y:S02]  /*46d0*/  LOP3.LUT P2, RZ, R95, 0xff, RZ, 0xc0, !PT ;  /* 0x000000ff5fff7812 */ /* 0x000fe4000784c0ff */
[----:B------:R-:W-:Y:S04]  /*46e0*/  PLOP3.LUT P0, PT, PT, PT, UP0, 0x80, 0x8 ;  /* 0x000000000008781c */ /* 0x000fe80003f0f008 */
[----:B------:R-:W-:Y:S07]  /*46f0*/  PLOP3.LUT P0, PT, P0, PT, PT, 0x8, 0x80 ;  /* 0x000000000080781c */ /* 0x000fee000070e170 */
[----:B------:R-:W-:Y:S11]  /*4700*/  @P2 FSETP.EQ.AND P0, PT, R49, RZ, PT ;  /* 0x000000ff3100220b */ /* 0x000ff60003f02000 */
[----:B------:R-:W-:Y:S02]  /*4710*/  @!UPT UIADD3 URZ, UPT, UPT, URZ, URZ, URZ ;  /* 0x000000fffffff290 */ /* 0x000fe4000fffe0ff */
.L_x_91:
[----:B------:R-:W4:Y:S01]  /*4720*/  SYNCS.PHASECHK.TRANS64.TRYWAIT P2, [UR7+0x50], R12 ;  /* 0x0000500cff0075a7 */ /* 0x000f220008041107 */
[----:B------:R-:W-:Y:S04]  /*4730*/  ELECT P4, URZ, PT ;  /* 0x0000000000ff782f */ /* 0x000fe80003880000 */
[----:B------:R-:W-:Y:S11]  /*4740*/  PLOP3.LUT P4, PT, P0, P4, PT, 0xf2, 0x2f ;  /* 0x00000000002f781c */ /* 0x000ff60000789e72 */
[----:B------:R-:W-:Y:S02]  /*4750*/  @!UPT UIADD3 URZ, UPT, UPT, URZ, URZ, URZ ;  /* 0x000000fffffff290 */ /* 0x000fe4000fffe0ff */
[----:B-1----:R-:W-:Y:S05]  /*4760*/  @!P4 IADD3 R21, P0, PT, R32, 0x580, RZ ;  /* 0x000005802015c810 */ /* 0x002fea0007f1e0ff */
[----:B------:R-:W-:Y:S01]  /*4770*/  @!P4 IMAD.X R20, RZ, RZ, R33, P0 ;  /* 0x000000ffff14c224 */ /* 0x000fe200000e0621 */
[----:B----4-:R-:W-:Y:S07]  /*4780*/  @!P2 BRA `(.L_x_92) ;  /* 0x000000380058a947 */ /* 0x010fee0003800000 */
.L_x_156:
[----:B------:R-:W4:Y:S01]  /*4790*/  LDC.64 R14, c[0x0][0xb10] ;  /* 0x0002c400ff0e7b82 */ /* 0x000f220000000a00 */
[----:B------:R-:W-:Y:S01]  /*47a0*/  @!P4 R2UR UR9, R21 ;  /* 0x000000001509c2ca */ /* 0x000fe200000e0000 */
[----:B------:R-:W-:Y:S01]  /*47b0*/  VOTEU.ALL UP1, P4 ;  /* 0x0000000000ff7886 */ /* 0x000fe20002020000 */
[----:B------:R-:W-:Y:S01]  /*47c0*/  @!P4 R2UR UR8, R20 ;  /* 0x000000001408c2ca */ /* 0x000fe200000e0000 */
[----:B------:R-:W-:Y:S01]  /*47d0*/  VOTEU.ALL UP2, P4 ;  /* 0x0000000000ff7886 */ /* 0x000fe20002040000 */
[----:B------:R-:W-:Y:S03]  /*47e0*/  UMOV UR16, 0x0 ;  /* 0x0000000000107882 */ /* 0x000fe60000000000 */
[----:B------:R-:W5:Y:S01]  /*47f0*/  LDC.64 R10, c[0x0][0xb18] ;  /* 0x0002c600ff0a7b82 */ /* 0x000f620000000a00 */
[----:B------:R-:W-:Y:S01]  /*4800*/  @!UP1 UIADD3 UR24, UPT, UPT, UR7, 0x200, URZ ;  /* 0x0000020007189890 */ /* 0x000fe2000fffe0ff */
[----:B------:R-:W-:Y:S01]  /*4810*/  @P3 SHF.R.U32.HI R28, RZ, 0x10, R25 ;  /* 0x00000010ff1c3819 */ /* 0x000fe20000011619 */
[----:B------:R-:W-:Y:S01]  /*4820*/  UMOV UR17, 0x10000000 ;  /* 0x1000000000117882 */ /* 0x000fe20000000000 */
[----:B------:R-:W-:Y:S01]  /*4830*/  UMOV UR28, UR36 ;  /* 0x00000024001c7c82 */ /* 0x000fe20008000000 */
[----:B------:R-:W-:Y:S03]  /*4840*/  @!UP1 UIADD3 UR10, UPT, UPT, UR26, 0x40, URZ ;  /* 0x000000401a0a9890 */ /* 0x000fe6000fffe0ff */
[----:B--2---:R-:W2:Y:S01]  /*4850*/  @!P1 LDC R0, c[0x0][0xb20] ;  /* 0x0002c800ff009b82 */ /* 0x004ea20000000800 */
[----:B------:R-:W-:Y:S01]  /*4860*/  UMOV UR11, UR27 ;  /* 0x0000001b000b7c82 */ /* 0x000fe20008000000 */
[----:B------:R-:W-:Y:S01]  /*4870*/  IMAD.U32 R20, RZ, RZ, UR9 ;  /* 0x00000009ff147e24 */ /* 0x000fe2000f8e00ff */
[----:B------:R-:W-:Y:S05]  /*4880*/  UMOV UR9, UR25 ;  /* 0x0000001900097c82 */ /* 0x000fea0008000000 */
[----:B-1----:R-:W1:Y:S01]  /*4890*/  @!P1 LDC R3, c[0x0][0xb0c] ;  /* 0x0002c300ff039b82 */ /* 0x002e620000000800 */
[----:B------:R-:W-:Y:S01]  /*48a0*/  IMAD.U32 R21, RZ, RZ, UR8 ;  /* 0x00000008ff157e24 */ /* 0x000fe2000f8e00ff */
[----:B------:R-:W-:Y:S01]  /*48b0*/  @!UP1 UIADD3 UR8, UPT, UPT, UR7, 0xa00, URZ ;  /* 0x00000a0007089890 */ /* 0x000fe2000fffe0ff */
[----:B------:R-:W-:Y:S01]  /*48c0*/  @!P4 R2UR UR18, R20 ;  /* 0x000000001412c2ca */ /* 0x000fe200000e0000 */
[----:B------:R-:W-:Y:S01]  /*48d0*/  VOTEU.ALL UP1, P4 ;  /* 0x0000000000ff7886 */ /* 0x000fe20002020000 */
[----:B------:R-:W-:Y:S01]  /*48e0*/  @!P4 IMAD.MOV.U32 R20, RZ, RZ, 0x1000 ;  /* 0x00001000ff14c424 */ /* 0x000fe200078e00ff */
[----:B------:R-:W-:Y:S01]  /*48f0*/  @!P4 R2UR UR19, R21 ;  /* 0x000000001513c2ca */ /* 0x000fe200000e0000 */
[----:B------:R-:W-:Y:S01]  /*4900*/  UMOV UR12, UR36 ;  /* 0x00000024000c7c82 */ /* 0x000fe20008000000 */
[----:B------:R-:W-:Y:S01]  /*4910*/  UPRMT UR14, UR37, 0x654, UR25 ;  /* 0x00000654250e7896 */ /* 0x000fe20008000019 */
[----:B------:R-:W-:Y:S10]  /*4920*/  VIADD R30, R30, 0x1 ;  /* 0x000000011e1e7836 */ /* 0x000ff40000000000 */
[----:B------:R1:W-:Y:S02]  /*4930*/  @!UP2 UTMALDG.3D [UR24], [UR18], desc[UR16] ;  /* 0x000010181200a5b4 */ /* 0x0003e40008011000 */
[----:B-1----:R-:W-:Y:S01]  /*4940*/  @!P1 ISETP.NE.AND P2, PT, R3, 0x1, PT ;  /* 0x000000010300980c */ /* 0x002fe20003f45270 */
[C---:B----4-:R-:W-:Y:S01]  /*4950*/  @!P1 IMAD.HI.U32 R14, R13.reuse, R14, RZ ;  /* 0x0000000e0d0e9227 */ /* 0x050fe200078e00ff */
[----:B-----5:R-:W-:Y:S01]  /*4960*/  @!P1 ISETP.NE.AND P0, PT, R10, 0x1, PT ;  /* 0x000000010a00980c */ /* 0x020fe20003f05270 */
[----:B------:R1:W-:Y:S01]  /*4970*/  @!UP1 UTMALDG.3D [UR8], [UR18], desc[UR16] ;  /* 0x00001008120095b4 */ /* 0x0003e20008011000 */
[----:B------:R1:W-:Y:S01]  /*4980*/  @!P4 SYNCS.ARRIVE.TRANS64.RED.A0TR RZ, [UR7+0x40], R20 ;  /* 0x00004014ffffc9a7 */ /* 0x0003e20008300407 */
[C---:B------:R-:W-:Y:S01]  /*4990*/  @!P1 IMAD.HI.U32 R11, R8.reuse, R11, RZ ;  /* 0x0000000b080b9227 */ /* 0x040fe200078e00ff */
[----:B------:R-:W-:Y:S04]  /*49a0*/  @!P1 SHF.R.U32.HI R14, RZ, R15, R14 ;  /* 0x0000000fff0e9219 */ /* 0x000fe8000001160e */
[----:B--2---:R-:W-:Y:S02]  /*49b0*/  @!P1 SHF.R.U32.HI R9, RZ, R0, R11 ;  /* 0x00000000ff099219 */ /* 0x004fe4000001160b */
[----:B------:R-:W-:Y:S02]  /*49c0*/  @!P1 SEL R14, R13, R14, !P2 ;  /* 0x0000000e0d0e9207 */ /* 0x000fe40005000000 */
[----:B------:R-:W-:Y:S05]  /*49d0*/  @!P1 SEL R9, R8, R9, !P0 ;  /* 0x0000000908099207 */ /* 0x000fea0004000000 */
[----:B------:R-:W-:Y:S01]  /*49e0*/  @!P1 IMAD.IADD R0, R9, 0x1, -R14 ;  /* 0x0000000109009824 */ /* 0x000fe200078e0a0e */
[----:B------:R-:W-:Y:S01]  /*49f0*/  SYNCS.ARRIVE.TRANS64.RED.A1T0 RZ, [UR14], RZ ;  /* 0x000000ffffff79a7 */ /* 0x000fe2000810040e */
[----:B------:R-:W-:Y:S02]  /*4a00*/  @!P1 IMAD.IADD R9, R14, 0x1, -R9 ;  /* 0x000000010e099824 */ /* 0x000fe400078e0a09 */
[----:B------:R-:W-:Y:S02]  /*4a10*/  @!P1 IMAD R13, R0, R3, R13 ;  /* 0x00000003000d9224 */ /* 0x000fe400078e020d */
[----:B------:R-:W-:Y:S01]  /*4a20*/  @!P1 IMAD R8, R9, R10, R8 ;  /* 0x0000000a09089224 */ /* 0x000fe200078e0208 */
[----:B------:R-:W2:Y:S02]  /*4a30*/  SYNCS.PHASECHK.TRANS64.TRYWAIT P5, [UR7+0x58], R12 ;  /* 0x0000580cff0075a7 */ /* 0x000ea400080a1107 */
[----:B-12---:R-:W-:Y:S05]  /*4a40*/  @!P5 BRA `(.L_x_93) ;  /* 0x0000003400c0d947 */ /* 0x006fea0003800000 */
.L_x_158:
[----:B-1----:R-:W-:Y:S01]  /*4a50*/  @!P4 IADD3 R3, P0, PT, R32, 0x580, RZ ;  /* 0x000005802003c810 */ /* 0x002fe20007f1e0ff */
[----:B------:R-:W-:Y:S01]  /*4a60*/  VOTEU.ALL UP1, P4 ;  /* 0x0000000000ff7886 */ /* 0x000fe20002020000 */
[----:B------:R-:W-:Y:S01]  /*4a70*/  VOTEU.ALL UP2, P4 ;  /* 0x0000000000ff7886 */ /* 0x000fe20002040000 */
[----:B------:R-:W-:Y:S01]  /*4a80*/  UMOV UR14, 0x0 ;  /* 0x00000000000e7882 */ /* 0x000fe20000000000 */
[----:B------:R-:W-:Y:S01]  /*4a90*/  @!P4 R2UR UR9, R3 ;  /* 0x000000000309c2ca */ /* 0x000fe200000e0000 */
[----:B------:R-:W-:Y:S01]  /*4aa0*/  @!P4 IMAD.X R0, RZ, RZ, R33, P0 ;  /* 0x000000ffff00c224 */ /* 0x000fe200000e0621 */
[----:B------:R-:W-:Y:S01]  /*4ab0*/  @!UP1 UIADD3 UR17, UPT, UPT, UR7, 0x48, URZ ;  /* 0x0000004807119890 */ /* 0x000fe2000fffe0ff */
[----:B------:R-:W-:Y:S01]  /*4ac0*/  ISETP.NE.AND P0, PT, R30, 0x2, PT ;  /* 0x000000021e00780c */ /* 0x000fe20003f05270 */
[----:B------:R-:W-:Y:S01]  /*4ad0*/  @!UP1 UIADD3 UR18, UPT, UPT, UR26, 0x20, URZ ;  /* 0x000000201a129890 */ /* 0x000fe2000fffe0ff */
[----:B------:R-:W-:Y:S01]  /*4ae0*/  LOP3.LUT R31, R31, 0x1, RZ, 0x3c, !PT ;  /* 0x000000011f1f7812 */ /* 0x000fe200078e3cff */
[----:B------:R-:W-:Y:S01]  /*4af0*/  @!UP1 UIADD3 UR16, UPT, UPT, UR7, 0x1200, URZ ;  /* 0x0000120007109890 */ /* 0x000fe2000fffe0ff */
[----:B------:R-:W-:Y:S01]  /*4b00*/  @!P4 R2UR UR8, R0 ;  /* 0x000000000008c2ca */ /* 0x000fe200000e0000 */
[----:B------:R-:W-:Y:S01]  /*4b10*/  UMOV UR15, 0x10000000 ;  /* 0x10000000000f7882 */ /* 0x000fe20000000000 */
[----:B------:R-:W-:Y:S01]  /*4b20*/  UMOV UR19, UR27 ;  /* 0x0000001b00137c82 */ /* 0x000fe20008000000 */
[----:B------:R-:W-:Y:S01]  /*4b30*/  UMOV UR20, UR36 ;  /* 0x0000002400147c82 */ /* 0x000fe20008000000 */
[----:B------:R-:W-:Y:S01]  /*4b40*/  @!UP1 UIADD3 UR10, UPT, UPT, UR26, 0x60, URZ ;  /* 0x000000601a0a9890 */ /* 0x000fe2000fffe0ff */
[----:B------:R-:W-:Y:S01]  /*4b50*/  SEL R0, RZ, 0x1, P0 ;  /* 0x00000001ff007807 */ /* 0x000fe20000000000 */
[----:B------:R-:W-:Y:S01]  /*4b60*/  IMAD.U32 R10, RZ, RZ, UR9 ;  /* 0x00000009ff0a7e24 */ /* 0x000fe2000f8e00ff */
[----:B------:R-:W-:Y:S01]  /*4b70*/  UMOV UR11, UR27 ;  /* 0x0000001b000b7c82 */ /* 0x000fe20008000000 */
[----:B------:R-:W-:Y:S01]  /*4b80*/  UMOV UR12, UR36 ;  /* 0x00000024000c7c82 */ /* 0x000fe20008000000 */
[----:B------:R-:W-:Y:S01]  /*4b90*/  UMOV UR9, UR17 ;  /* 0x0000001100097c82 */ /* 0x000fe20008000000 */
[----:B------:R-:W-:Y:S01]  /*4ba0*/  @P3 R2UR UR36, R28 ;  /* 0x000000001c2432ca */ /* 0x000fe200000e0000 */
[----:B------:R-:W-:Y:S01]  /*4bb0*/  IMAD.IADD R20, R8, 0x1, R94 ;  /* 0x0000000108147824 */ /* 0x000fe200078e025e */
[----:B------:R-:W-:Y:S01]  /*4bc0*/  @!P4 R2UR UR22, R10 ;  /* 0x000000000a16c2ca */ /* 0x000fe200000e0000 */
[----:B------:R-:W-:Y:S01]  /*4bd0*/  IMAD.U32 R11, RZ, RZ, UR8 ;  /* 0x00000008ff0b7e24 */ /* 0x000fe2000f8e00ff */
[----:B------:R-:W-:Y:S01]  /*4be0*/  @!UP1 UIADD3 UR8, UPT, UPT, UR7, 0x1a00, URZ ;  /* 0x00001a0007089890 */ /* 0x000fe2000fffe0ff */
[----:B------:R-:W-:Y:S01]  /*4bf0*/  LOP3.LUT R29, R29, R0, RZ, 0x3c, !PT ;  /* 0x000000001d1d7212 */ /* 0x000fe200078e3cff */
[----:B------:R-:W-:Y:S01]  /*4c00*/  VOTEU.ALL UP1, P4 ;  /* 0x0000000000ff7886 */ /* 0x000fe20002020000 */
[----:B------:R-:W-:Y:S01]  /*4c10*/  IMAD.IADD R21, R13, 0x1, R96 ;  /* 0x000000010d157824 */ /* 0x000fe200078e0260 */
[----:B------:R-:W-:Y:S02]  /*4c20*/  @!P4 R2UR UR23, R11 ;  /* 0x000000000b17c2ca */ /* 0x000fe400000e0000 */
[----:B------:R-:W-:Y:S11]  /*4c30*/  SEL R30, R30, RZ, P0 ;  /* 0x000000ff1e1e7207 */ /* 0x000ff60000000000 */
[----:B------:R2:W-:Y:S01]  /*4c40*/  @!UP2 UTMALDG.3D [UR16], [UR22], desc[UR14] ;  /* 0x00000e101600a5b4 */ /* 0x0005e20008011000 */
[----:B------:R2:W-:Y:S01]  /*4c50*/  @!UP1 UTMALDG.3D [UR8], [UR22], desc[UR14] ;  /* 0x00000e08160095b4 */ /* 0x0005e20008011000 */
[----:B------:R2:W-:Y:S01]  /*4c60*/  @!P4 SYNCS.ARRIVE.TRANS64.RED.A0TR RZ, [UR7+0x48], R23 ;  /* 0x00004817ffffc9a7 */ /* 0x0005e20008300407 */
[----:B------:R-:W-:Y:S01]  /*4c70*/  UPLOP3.LUT UP1, UPT, UPT, UPT, UPT, 0x80, 0x8 ;  /* 0x000000000008789c */ /* 0x000fe20003f2f070 */
[----:B------:R-:W-:Y:S01]  /*4c80*/  SYNCS.ARRIVE.TRANS64.RED.A1T0 RZ, [UR13], RZ ;  /* 0x000000ffffff79a7 */ /* 0x000fe2000810040d */
[----:B------:R-:W-:Y:S09]  /*4c90*/  @P3 BRA `(.L_x_94) ;  /* 0xfffffff400203947 */ /* 0x000ff2000383ffff */
[----:B------:R-:W-:-:S04]  /*4ca0*/  SHF.L.U32 R3, R31, 0x1f, RZ ;  /* 0x0000001f1f037819 */ /* 0x000fc800000006ff */
[----:B------:R-:W1:Y:S02]  /*4cb0*/  SYNCS.PHASECHK.TRANS64.TRYWAIT P0, [UR7+0x50], R3 ;  /* 0x00005003ff0075a7 */ /* 0x000e640008001107 */
[----:B-1----:R-:W-:Y:S05]  /*4cc0*/  @!P0 BRA `(.L_x_95) ;  /* 0x0000003400388947 */ /* 0x002fea0003800000 */
.L_x_160:
[----:B-1----:R-:W-:-:S07]  /*4cd0*/  MOV R0, UR7 ;  /* 0x0000000700007c02 */ /* 0x002fce0008000f00 */
.L_x_96:
[----:B-1----:R-:W-:-:S04]  /*4ce0*/  SHF.L.U32 R3, R31, 0x1f, RZ ;  /* 0x0000001f1f037819 */ /* 0x002fc800000006ff */
[----:B------:R1:W4:Y:S03]  /*4cf0*/  SYNCS.PHASECHK.TRANS64.TRYWAIT P0, [R0+URZ+0x58], R3 ;  /* 0x00005803000075a7 */ /* 0x00032600080011ff */
[----:B----4-:R-:W-:Y:S05]  /*4d00*/  @!P0 NANOSLEEP.SYNCS 0x989680 ;  /* 0x009896800000895d */ /* 0x010fea0003900000 */
[----:B------:R-:W4:Y:S02]  /*4d10*/  @!P0 SYNCS.PHASECHK.TRANS64 P0, [R0+URZ+0x58], R3 ;  /* 0x00005803000085a7 */ /* 0x000f2400080010ff */
[----:B--2-4-:R-:W-:Y:S05]  /*4d20*/  @P0 EXIT ;  /* 0x000000000000094d */ /* 0x014fea0003800000 */
[----:B------:R-:W-:Y:S05]  /*4d30*/  BRA `(.L_x_96) ;  /* 0xfffffffc00e87947 */ /* 0x000fea000383ffff */
.L_x_85:
[----:B------:R-:W-:-:S06]  /*4d40*/  UISETP.GE.AND UP1, UPT, UR10, 0x4, UPT ;  /* 0x000000040a00788c */ /* 0x000fcc000bf26270 */
[----:B------:R-:W-:-:S13]  /*4d50*/  PLOP3.LUT P0, PT, PT, PT, UP1, 0x80, 0x8 ;  /* 0x000000000008781c */ /* 0x000fda0003f0f018 */
[----:B------:R-:W-:Y:S05]  /*4d60*/  @!P0 EXIT ;  /* 0x000000000000894d */ /* 0x000fea0003800000 */
[----:B------:R-:W-:Y:S01]  /*4d70*/  BAR.SYNC.DEFER_BLOCKING 0x6, 0xa0 ;  /* 0x0182800000007b1d */ /* 0x000fe20000010000 */
[C---:B------:R-:W-:Y:S01]  /*4d80*/  IMAD.SHL.U32 R101, R109.reuse, 0x20, RZ ;  /* 0x000000206d657824 */ /* 0x040fe200078e00ff */
[----:B------:R-:W-:Y:S01]  /*4d90*/  CS2R R106, SRZ ;  /* 0x00000000006a7805 */ /* 0x000fe2000001ff00 */
[C---:B------:R-:W-:Y:S01]  /*4da0*/  IMAD.SHL.U32 R3, R109.reuse, 0x4, RZ ;  /* 0x000000046d037824 */ /* 0x040fe200078e00ff */
[----:B------:R-:W-:Y:S01]  /*4db0*/  CS2R R104, SRZ ;  /* 0x0000000000687805 */ /* 0x000fe2000001ff00 */
[----:B------:R-:W-:Y:S01]  /*4dc0*/  IMAD.U32 R47, R109, 0x10000, RZ ;  /* 0x000100006d2f7824 */ /* 0x000fe200078e00ff */
[----:B------:R-:W-:Y:S02]  /*4dd0*/  UMOV UR49, 0x400 ;  /* 0x0000040000317882 */ /* 0x000fe40000000000 */
[----:B------:R-:W1:Y:S01]  /*4de0*/  LDC R99, c[0x0][0x370] ;  /* 0x0000dc00ff637b82 */ /* 0x000e620000000800 */
[----:B------:R-:W-:Y:S01]  /*4df0*/  ULEA UR49, UR37, UR49, 0x18 ;  /* 0x0000003125317291 */ /* 0x000fe2000f8ec0ff */
[C---:B------:R-:W-:Y:S01]  /*4e00*/  LOP3.LUT R2, R101.reuse, 0x80, RZ, 0xc0, !PT ;  /* 0x0000008065027812 */ /* 0x040fe200078ec0ff */
[----:B------:R-:W-:Y:S01]  /*4e10*/  IMAD.SHL.U32 R5, R102, 0x400, RZ ;  /* 0x0000040066057824 */ /* 0x000fe200078e00ff */
[C---:B------:R-:W-:Y:S01]  /*4e20*/  LOP3.LUT R100, R101.reuse, 0xb60, RZ, 0xc0, !PT ;  /* 0x00000b6065647812 */ /* 0x040fe200078ec0ff */
[----:B------:R-:W-:Y:S01]  /*4e30*/  UIADD3 UR4, UPT, UPT, UR49, 0x2200, URZ ;  /* 0x0000220031047890 */ /* 0x000fe2000fffe0ff */
[----:B------:R-:W-:Y:S01]  /*4e40*/  LOP3.LUT R3, R2, 0x10, R3, 0xf8, !PT ;  /* 0x0000001002037812 */ /* 0x000fe200078ef803 */
[----:B------:R-:W-:Y:S01]  /*4e50*/  IMAD.SHL.U32 R2, R102, 0x200000, RZ ;  /* 0x0020000066027824 */ /* 0x000fe200078e00ff */
[----:B------:R-:W2:Y:S01]  /*4e60*/  LDC R42, c[0x0][0xb0c] ;  /* 0x0002c300ff2a7b82 */ /* 0x000ea20000000800 */
[----:B------:R-:W-:Y:S01]  /*4e70*/  LOP3.LUT R100, R100, 0x400, R5, 0xf8, !PT ;  /* 0x0000040064647812 */ /* 0x000fe200078ef805 */
[----:B------:R-:W-:Y:S01]  /*4e80*/  IMAD.MOV.U32 R44, RZ, RZ, RZ ;  /* 0x000000ffff2c7224 */ /* 0x000fe200078e00ff */
[----:B------:R-:W-:Y:S01]  /*4e90*/  LOP3.LUT P0, RZ, R101, 0x80, RZ, 0xc0, !PT ;  /* 0x0000008065ff7812 */ /* 0x000fe2000780c0ff */
[----:B------:R-:W-:Y:S01]  /*4ea0*/  IMAD.MOV.U32 R112, RZ, RZ, RZ ;  /* 0x000000ffff707224 */ /* 0x000fe200078e00ff */
[----:B------:R-:W-:Y:S01]  /*4eb0*/  LOP3.LUT R2, R2, 0x200000, RZ, 0xc0, !PT ;  /* 0x0020000002027812 */ /* 0x000fe200078ec0ff */
[----:B------:R-:W-:Y:S01]  /*4ec0*/  IMAD.U32 R108, RZ, RZ, UR4 ;  /* 0x00000004ff6c7e24 */ /* 0x000fe2000f8e00ff */
[----:B------:R-:W-:Y:S01]  /*4ed0*/  LOP3.LUT R100, R100, R3, RZ, 0xfc, !PT ;  /* 0x0000000364647212 */ /* 0x000fe200078efcff */
[----:B------:R-:W3:Y:S01]  /*4ee0*/  LDC R97, c[0x0][0xb20] ;  /* 0x0002c800ff617b82 */ /* 0x000ee20000000800 */
[----:B------:R-:W4:Y:S01]  /*4ef0*/  LDS R0, [UR49+0x120] ;  /* 0x00012031ff007984 */ /* 0x000f220008000800 */
[----:B------:R-:W-:Y:S01]  /*4f00*/  LOP3.LUT R47, R2, 0x400000, R47, 0xf8, !PT ;  /* 0x00400000022f7812 */ /* 0x000fe200078ef82f */
[----:B------:R-:W1:Y:S01]  /*4f10*/  LDCU.64 UR52, c[0x0][0x348] ;  /* 0x00006900ff3477ac */ /* 0x000e620008000a00 */
[----:B------:R-:W-:-:S02]  /*4f20*/  P2R R2, PR, RZ, 0x1 ;  /* 0x00000001ff027803 */ /* 0x000fc40000000000 */
[----:B------:R-:W-:Y:S01]  /*4f30*/  LOP3.LUT R109, R109, 0x60, RZ, 0xc0, !PT ;  /* 0x000000606d6d7812 */ /* 0x000fe200078ec0ff */
[----:B------:R-:W1:Y:S01]  /*4f40*/  LDCU.64 UR38, c[0x0][0x888] ;  /* 0x00011100ff2677ac */ /* 0x000e620008000a00 */
[----:B------:R-:W1:Y:S01]  /*4f50*/  LDC R41, c[0x0][0xb30] ;  /* 0x0002cc00ff297b82 */ /* 0x000e620000000800 */
[----:B------:R-:W1:Y:S01]  /*4f60*/  LDCU.64 UR44, c[0x0][0x890] ;  /* 0x00011200ff2c77ac */ /* 0x000e620008000a00 */
[----:B------:R-:W-:-:S06]  /*4f70*/  UIADD3 UR48, UPT, UPT, UR49, 0x200, URZ ;  /* 0x0000020031307890 */ /* 0x000fcc000fffe0ff */
[----:B------:R-:W1:Y:S08]  /*4f80*/  LDC.64 R92, c[0x0][0xb10] ;  /* 0x0002c400ff5c7b82 */ /* 0x000e700000000a00 */
[----:B------:R-:W1:Y:S08]  /*4f90*/  LDC.64 R38, c[0x0][0xb18] ;  /* 0x0002c600ff267b82 */ /* 0x000e700000000a00 */
[----:B------:R-:W1:Y:S08]  /*4fa0*/  LDC.64 R36, c[0x0][0xb28] ;  /* 0x0002ca00ff247b82 */ /* 0x000e700000000a00 */
[----:B------:R-:W1:Y:S01]  /*4fb0*/  LDC.64 R90, c[0x0][0x8b0] ;  /* 0x00022c00ff5a7b82 */ /* 0x000e620000000a00 */
[----:B----4-:R-:W-:-:S07]  /*4fc0*/  IMAD.IADD R47, R0, 0x1, R47 ;  /* 0x00000001002f7824 */ /* 0x010fce00078e022f */
[----:B------:R-:W4:Y:S08]  /*4fd0*/  LDC.64 R88, c[0x0][0x8a8] ;  /* 0x00022a00ff587b82 */ /* 0x000f300000000a00 */
[----:B--23--:R-:W1:Y:S02]  /*4fe0*/  LDC R98, c[0x0][0x374] ;  /* 0x0000dd00ff627b82 */ /* 0x00ce640000000800 */
.L_x_122:
[----:B------:R-:W-:Y:S02]  /*4ff0*/  LEA R0, R112, UR49, 0x3 ;  /* 0x0000003170007c11 */ /* 0x000fe4000f8e18ff */
[----:B------:R-:W-:Y:S02]  /*5000*/  SHF.L.U32 R3, R106, 0x1f, RZ ;  /* 0x0000001f6a037819 */ /* 0x000fe400000006ff */
[----:B------:R-:W-:Y:S02]  /*5010*/  LEA R16, R112, UR49, 0x4 ;  /* 0x0000003170107c11 */ /* 0x000fe4000f8e20ff */
[----:B------:R-:W2:Y:S02]  /*5020*/  SYNCS.PHASECHK.TRANS64.TRYWAIT P0, [R0+URZ+0x70], R3 ;  /* 0x00007003000075a7 */ /* 0x000ea400080011ff */
[----:B-12---:R-:W-:Y:S05]  /*5030*/  @!P0 BRA `(.L_x_97) ;  /* 0x0000003000748947 */ /* 0x006fea0003800000 */
.L_x_161:
[----:B------:R-:W3:Y:S01]  /*5040*/  LDC.64 R12, c[0x0][0xb10] ;  /* 0x0002c400ff0c7b82 */ /* 0x000ee20000000a00 */
[----:B------:R-:W4:Y:S01]  /*5050*/  LDS.128 R16, [R16+0x100] ;  /* 0x0001000010107984 */ /* 0x000f220000000c00 */
[----:B-1----:R-:W-:Y:S01]  /*5060*/  ISETP.NE.AND P1, PT, R41, 0x1, PT ;  /* 0x000000012900780c */ /* 0x002fe20003f25270 */
[----:B--2---:R-:W-:Y:S01]  /*5070*/  VIADD R0, R0, 0x80 ;  /* 0x0000008000007836 */ /* 0x004fe20000000000 */
[----:B------:R-:W-:Y:S04]  /*5080*/  ISETP.GE.AND P0, PT, R40, 0x1, PT ;  /* 0x000000012800780c */ /* 0x000fe80003f06270 */
[----:B------:R-:W1:Y:S01]  /*5090*/  LDC.64 R10, c[0x0][0xb18] ;  /* 0x0002c600ff0a7b82 */ /* 0x000e620000000a00 */
[----:B------:R-:W-:Y:S01]  /*50a0*/  PRMT R0, RZ, 0x654, R0 ;  /* 0x00000654ff007816 */ /* 0x000fe20000000000 */
[----:B------:R-:W-:Y:S01]  /*50b0*/  @!PT LDS RZ, [RZ] ;  /* 0x00000000fffff984 */ /* 0x000fe20000000800 */
[----:B------:R-:W-:Y:S01]  /*50c0*/  @!PT LDS RZ, [RZ] ;  /* 0x00000000fffff984 */ /* 0x000fe20000000800 */
[----:B------:R-:W-:Y:S01]  /*50d0*/  @!PT LDS RZ, [RZ] ;  /* 0x00000000fffff984 */ /* 0x000fe20000000800 */
[----:B------:R-:W-:Y:S01]  /*50e0*/  @!PT LDS RZ, [RZ] ;  /* 0x00000000fffff984 */ /* 0x000fe20000000800 */
[----:B------:R2:W-:Y:S06]  /*50f0*/  MEMBAR.ALL.CTA ;  /* 0x0000000000007992 */ /* 0x0005ec0000008000 */
[----:B--2---:R-:W2:Y:S01]  /*5100*/  FENCE.VIEW.ASYNC.S ;  /* 0x00000000000073c6 */ /* 0x004ea20000000000 */
[----:B------:R-:W1:Y:S08]  /*5110*/  @!P1 LDC R14, c[0x0][0xb20] ;  /* 0x0002c800ff0e9b82 */ /* 0x000e700000000800 */
[----:B------:R-:W1:Y:S01]  /*5120*/  @!P1 LDC R9, c[0x0][0xb0c] ;  /* 0x0002c300ff099b82 */ /* 0x000e620000000800 */
[----:B--2---:R2:W-:Y:S01]  /*5130*/  SYNCS.ARRIVE.TRANS64.RED.A1T0 RZ, [R0+URZ], RZ ;  /* 0x000000ff00ff79a7 */ /* 0x0045e200081004ff */
[----:B----4-:R-:W-:Y:S04]  /*5140*/  LOP3.LUT P4, RZ, R18, 0x1, RZ, 0xc0, !PT ;  /* 0x0000000112ff7812 */ /* 0x010fe8000788c0ff */
[----:B------:R-:W-:Y:S09]  /*5150*/  P2R R110, PR, RZ, 0x10 ;  /* 0x00000010ff6e7803 */ /* 0x000ff20000000000 */
[----:B------:R-:W-:Y:S02]  /*5160*/  @P4 MOV R45, R16 ;  /* 0x00000010002d4202 */ /* 0x000fe40000000f00 */
[----:B------:R-:W-:Y:S01]  /*5170*/  @P4 LOP3.LUT R43, R17, 0xffff, RZ, 0xc0, !PT ;  /* 0x0000ffff112b4812 */ /* 0x000fe200078ec0ff */
[----:B--23--:R-:W-:Y:S06]  /*5180*/  @!P0 BRA `(.L_x_98) ;  /* 0x0000000000a48947 */ /* 0x00cfec0003800000 */
[----:B------:R-:W-:Y:S01]  /*5190*/  IMAD.HI.U32 R24, R98, R39, RZ ;  /* 0x0000002762187227 */ /* 0x000fe200078e00ff */
[----:B------:R-:W-:Y:S02]  /*51a0*/  ISETP.NE.AND P0, PT, R38, 0x1, PT ;  /* 0x000000012600780c */ /* 0x000fe40003f05270 */
[----:B------:R-:W-:Y:S01]  /*51b0*/  ISETP.NE.AND P2, PT, R40, 0x1, PT ;  /* 0x000000012800780c */ /* 0x000fe20003f45270 */
[-C--:B------:R-:W-:Y:S01]  /*51c0*/  IMAD.HI.U32 R22, R99, R92.reuse, RZ ;  /* 0x0000005c63167227 */ /* 0x080fe200078e00ff */
[----:B------:R-:W-:Y:S02]  /*51d0*/  SHF.R.U32.HI R23, RZ, R97, R24 ;  /* 0x00000061ff177219 */ /* 0x000fe40000011618 */
[----:B------:R-:W-:Y:S01]  /*51e0*/  ISETP.NE.AND P3, PT, R42, 0x1, PT ;  /* 0x000000012a00780c */ /* 0x000fe20003f65270 */
[----:B------:R-:W-:Y:S01]  /*51f0*/  IMAD.HI.U32 R28, R43, R39, RZ ;  /* 0x000000272b1c7227 */ /* 0x000fe200078e00ff */
[----:B------:R-:W-:Y:S02]  /*5200*/  SHF.R.U32.HI R22, RZ, R93, R22 ;  /* 0x0000005dff167219 */ /* 0x000fe40000011616 */
[----:B------:R-:W-:Y:S01]  /*5210*/  SEL R3, R98, R23, !P0 ;  /* 0x0000001762037207 */ /* 0x000fe20004000000 */
[----:B------:R-:W-:Y:S01]  /*5220*/  IMAD.HI.U32 R26, R45, R92, RZ ;  /* 0x0000005c2d1a7227 */ /* 0x000fe200078e00ff */
[----:B------:R-:W-:Y:S03]  /*5230*/  SEL R7, R99, R22, !P3 ;  /* 0x0000001663077207 */ /* 0x000fe60005800000 */
[-C--:B------:R-:W-:Y:S01]  /*5240*/  IMAD.HI.U32 R22, R3, R36.reuse, RZ ;  /* 0x0000002403167227 */ /* 0x080fe200078e00ff */
[----:B------:R-:W-:Y:S03]  /*5250*/  SHF.R.U32.HI R26, RZ, R93, R26 ;  /* 0x0000005dff1a7219 */ /* 0x000fe6000001161a */
[----:B------:R-:W-:Y:S01]  /*5260*/  IMAD.HI.U32 R24, R7, R36, RZ ;  /* 0x0000002407187227 */ /* 0x000fe200078e00ff */
[----:B------:R-:W-:Y:S02]  /*5270*/  @P2 SHF.R.U32.HI R3, RZ, R37, R22 ;  /* 0x00000025ff032219 */ /* 0x000fe40000011616 */
[----:B------:R-:W-:Y:S02]  /*5280*/  SHF.R.U32.HI R22, RZ, R97, R28 ;  /* 0x00000061ff167219 */ /* 0x000fe4000001161c */
[----:B------:R-:W-:Y:S01]  /*5290*/  @P2 SHF.R.U32.HI R7, RZ, R37, R24 ;  /* 0x00000025ff072219 */ /* 0x000fe20000011618 */
[C---:B------:R-:W-:Y:S01]  /*52a0*/  IMAD R2, R40.reuse, R3, RZ ;  /* 0x0000000328027224 */ /* 0x040fe200078e02ff */
[----:B------:R-:W-:Y:S02]  /*52b0*/  SEL R5, R43, R22, !P0 ;  /* 0x000000162b057207 */ /* 0x000fe40004000000 */
[----:B------:R-:W-:Y:S01]  /*52c0*/  SEL R3, R45, R26, !P3 ;  /* 0x0000001a2d037207 */ /* 0x000fe20005800000 */
[----:B------:R-:W-:Y:S01]  /*52d0*/  IMAD R4, R40, R7, RZ ;  /* 0x0000000728047224 */ /* 0x000fe200078e02ff */
[C---:B------:R-:W-:Y:S01]  /*52e0*/  ISETP.GE.AND P0, PT, R5.reuse, R2, PT ;  /* 0x000000020500720c */ /* 0x040fe20003f06270 */
[----:B------:R-:W-:Y:S03]  /*52f0*/  IMAD.HI.U32 R6, R5, R36, RZ ;  /* 0x0000002405067227 */ /* 0x000fe600078e00ff */
[----:B------:R-:W-:Y:S01]  /*5300*/  ISETP.GE.OR P0, PT, R3, R4, P0 ;  /* 0x000000040300720c */ /* 0x000fe20000706670 */
[----:B------:R-:W-:Y:S01]  /*5310*/  IMAD.MOV R4, RZ, RZ, -R3 ;  /* 0x000000ffff047224 */ /* 0x000fe200078e0a03 */
[-C--:B------:R-:W-:Y:S03]  /*5320*/  SHF.R.U32.HI R6, RZ, R37.reuse, R6 ;  /* 0x00000025ff067219 */ /* 0x080fe60000011606 */
[----:B------:R-:W-:Y:S01]  /*5330*/  IMAD R45, R42, R4, R45 ;  /* 0x000000042a2d7224 */ /* 0x000fe200078e022d */
[----:B------:R-:W-:Y:S05]  /*5340*/  SEL R15, R5, R6, !P2 ;  /* 0x00000006050f7207 */ /* 0x000fea0005000000 */
[----:B------:R-:W-:Y:S02]  /*5350*/  IMAD.MOV R6, RZ, RZ, -R15 ;  /* 0x000000ffff067224 */ /* 0x000fe400078e0a0f */
[C---:B------:R-:W-:Y:S04]  /*5360*/  @!P0 IMAD.HI.U32 R2, R3.reuse, R36, RZ ;  /* 0x0000002403028227 */ /* 0x040fe800078e00ff */
[----:B------:R-:W-:Y:S01]  /*5370*/  IMAD R6, R40, R6, R5 ;  /* 0x0000000628067224 */ /* 0x000fe200078e0205 */
[----:B------:R-:W-:Y:S04]  /*5380*/  @!P0 SHF.R.U32.HI R2, RZ, R37, R2 ;  /* 0x00000025ff028219 */ /* 0x000fe80000011602 */
[----:B------:R-:W-:Y:S02]  /*5390*/  @!P0 SEL R0, R3, R2, !P2 ;  /* 0x0000000203008207 */ /* 0x000fe40005000000 */
[----:B------:R-:W-:Y:S02]  /*53a0*/  IADD3 R2, PT, PT, -R5, RZ, RZ ;  /* 0x000000ff05027210 */ /* 0x000fe40007ffe1ff */
[----:B------:R-:W-:Y:S01]  /*53b0*/  @!P0 IADD3 R8, PT, PT, R15, -R0, RZ ;  /* 0x800000000f088210 */ /* 0x000fe20007ffe0ff */
[----:B------:R-:W-:Y:S02]  /*53c0*/  @!P0 IMAD R0, R7, R6, R0 ;  /* 0x0000000607008224 */ /* 0x000fe400078e0200 */
[----:B------:R-:W-:Y:S02]  /*53d0*/  IMAD R43, R38, R2, R43 ;  /* 0x00000002262b7224 */ /* 0x000fe400078e022b */
[----:B------:R-:W-:Y:S02]  /*53e0*/  @!P0 IMAD R5, R8, R40, R3 ;  /* 0x0000002808058224 */ /* 0x000fe400078e0203 */
[----:B------:R-:W-:Y:S04]  /*53f0*/  @!P0 IMAD.MOV.U32 R3, RZ, RZ, R0 ;  /* 0x000000ffff038224 */ /* 0x000fe800078e0000 */
[----:B------:R-:W-:Y:S02]  /*5400*/  IMAD R45, R3, R42, R45 ;  /* 0x0000002a032d7224 */ /* 0x000fe400078e022d */
[----:B------:R-:W-:Y:S07]  /*5410*/  IMAD R43, R5, R38, R43 ;  /* 0x00000026052b7224 */ /* 0x000fee00078e022b */
.L_x_98:
[----:B-1----:R-:W-:Y:S01]  /*5420*/  @!P1 ISETP.NE.AND P0, PT, R10, 0x1, PT ;  /* 0x000000010a00980c */ /* 0x002fe20003f05270 */
[----:B------:R-:W-:Y:S01]  /*5430*/  @!P1 IMAD.HI.U32 R0, R45, R12, RZ ;  /* 0x0000000c2d009227 */ /* 0x000fe200078e00ff */
[----:B------:R-:W-:Y:S01]  /*5440*/  @!P1 ISETP.NE.AND P2, PT, R9, 0x1, PT ;  /* 0x000000010900980c */ /* 0x000fe20003f45270 */
[----:B------:R-:W-:Y:S01]  /*5450*/  ULOP3.LUT UP0, URZ, UR48, 0x90, URZ, 0xc0, !UPT ;  /* 0x0000009030ff7892 */ /* 0x000fe2000f80c0ff */
[----:B------:R-:W-:Y:S01]  /*5460*/  R2UR UR42, R21 ;  /* 0x00000000152a72ca */ /* 0x000fe200000e0000 */
[----:B------:R-:W-:Y:S01]  /*5470*/  @!P1 IMAD.HI.U32 R3, R43, R11, RZ ;  /* 0x0000000b2b039227 */ /* 0x000fe200078e00ff */
[----:B------:R-:W-:Y:S02]  /*5480*/  @!P1 SHF.R.U32.HI R0, RZ, R13, R0 ;  /* 0x0000000dff009219 */ /* 0x000fe40000011600 */
[----:B------:R-:W-:Y:S01]  /*5490*/  R2UR UR41, R20 ;  /* 0x00000000142972ca */ /* 0x000fe200000e0000 */
[----:B------:R-:W-:Y:S01]  /*54a0*/  VIADD R112, R112, 0x1 ;  /* 0x0000000170707836 */ /* 0x000fe20000000000 */
[----:B------:R-:W-:Y:S02]  /*54b0*/  @!P1 SHF.R.U32.HI R2, RZ, R14, R3 ;  /* 0x0000000eff029219 */ /* 0x000fe40000011603 */
[----:B------:R-:W-:Y:S02]  /*54c0*/  @!P1 SEL R3, R45, R0, !P2 ;  /* 0x000000002d039207 */ /* 0x000fe40005000000 */
[----:B------:R-:W-:Y:S02]  /*54d0*/  @!P1 SEL R2, R43, R2, !P0 ;  /* 0x000000022b029207 */ /* 0x000fe40004000000 */
[----:B------:R-:W-:Y:S01]  /*54e0*/  @P4 SHF.R.U32.HI R103, RZ, 0x10, R17 ;  /* 0x00000010ff674819 */ /* 0x000fe20000011611 */
[----:B------:R-:W-:Y:S02]  /*54f0*/  USHF.L.U32 UR42, UR42, 0x6, URZ ;  /* 0x000000062a2a7899 */ /* 0x000fe400080006ff */
[----:B------:R-:W-:Y:S02]  /*5500*/  @!P1 IMAD.IADD R0, R2, 0x1, -R3 ;  /* 0x0000000102009824 */ /* 0x000fe400078e0a03 */
[----:B------:R-:W-:Y:S01]  /*5510*/  @!P1 IMAD.IADD R2, R3, 0x1, -R2 ;  /* 0x0000000103029824 */ /* 0x000fe200078e0a02 */
[----:B------:R-:W-:Y:S01]  /*5520*/  USHF.L.U32 UR41, UR41, 0x7, URZ ;  /* 0x0000000729297899 */ /* 0x000fe200080006ff */
[----:B------:R-:W-:Y:S02]  /*5530*/  @!P1 IMAD R45, R0, R9, R45 ;  /* 0x00000009002d9224 */ /* 0x000fe400078e022d */
[----:B------:R-:W-:Y:S01]  /*5540*/  @!P1 IMAD R43, R2, R10, R43 ;  /* 0x0000000a022b9224 */ /* 0x000fe200078e022b */
[----:B------:R-:W-:Y:S08]  /*5550*/  BRA.U !UP0, `(.L_x_99) ;  /* 0x0000000108407547 */ /* 0x000ff0000b800000 */
[----:B------:R-:W1:Y:S01]  /*5560*/  LDCU.64 UR8, c[0x4][0x80] ;  /* 0x01001000ff0877ac */ /* 0x000e620008000a00 */
[----:B------:R-:W-:Y:S01]  /*5570*/  MOV R3, 0x0 ;  /* 0x0000000000037802 */ /* 0x000fe20000000f00 */
[----:B------:R-:W-:Y:S02]  /*5580*/  HFMA2 R12, -RZ, RZ, 0, 5.9604644775390625e-08 ;  /* 0x00000001ff0c7431 */ /* 0x000fe400000001ff */
[----:B------:R-:W-:Y:S02]  /*5590*/  IMAD.MOV.U32 R8, RZ, RZ, 0x70 ;  /* 0x00000070ff087424 */ /* 0x000fe400078e00ff */
[----:B------:R-:W-:Y:S01]  /*55a0*/  IMAD.MOV.U32 R13, RZ, RZ, RZ ;  /* 0x000000ffff0d7224 */ /* 0x000fe200078e00ff */
[----:B------:R-:W2:Y:S01]  /*55b0*/  LDCU.64 UR6, c[0x4][0x88] ;  /* 0x01001100ff0677ac */ /* 0x000ea20008000a00 */
[----:B------:R-:W3:Y:S01]  /*55c0*/  LDC.64 R2, c[0x4][R3] ;  /* 0x0100000003027b82 */ /* 0x000ee20000000a00 */
[----:B------:R-:W4:Y:S01]  /*55d0*/  LDCU.64 UR4, c[0x4][0x8] ;  /* 0x01000100ff0477ac */ /* 0x000f220008000a00 */
[----:B-1----:R-:W-:Y:S01]  /*55e0*/  MOV R5, UR9 ;  /* 0x0000000900057c02 */ /* 0x002fe20008000f00 */
[----:B------:R-:W-:Y:S01]  /*55f0*/  IMAD.U32 R4, RZ, RZ, UR8 ;  /* 0x00000008ff047e24 */ /* 0x000fe2000f8e00ff */
[----:B--2---:R-:W-:Y:S01]  /*5600*/  MOV R7, UR7 ;  /* 0x0000000700077c02 */ /* 0x004fe20008000f00 */
[----:B------:R-:W-:Y:S01]  /*5610*/  IMAD.U32 R6, RZ, RZ, UR6 ;  /* 0x00000006ff067e24 */ /* 0x000fe2000f8e00ff */
[----:B----4-:R-:W-:Y:S01]  /*5620*/  MOV R11, UR5 ;  /* 0x00000005000b7c02 */ /* 0x010fe20008000f00 */
[----:B------:R-:W-:Y:S02]  /*5630*/  IMAD.U32 R10, RZ, RZ, UR4 ;  /* 0x00000004ff0a7e24 */ /* 0x000fe4000f8e00ff */
[----:B------:R-:W-:Y:S07]  /*5640*/  LEPC R20, `(.L_x_99) ;  /* 0x000000001014794e */ /* 0x000fee0000000000 */
[----:B---3-5:R-:W-:Y:S05]  /*5650*/  CALL.ABS.NOINC R2 ;  /* 0x0000000002007343 */ /* 0x028fea0003c00000 */
.L_x_99:
[----:B------:R-:W-:Y:S01]  /*5660*/  LOP3.LUT P0, RZ, R108, 0x90, RZ, 0xc0, !PT ;  /* 0x000000906cff7812 */ /* 0x000fe2000780c0ff */
[----:B------:R-:W-:Y:S11]  /*5670*/  BSSY.RECONVERGENT B6, `(.L_x_100) ;  /* 0x0000013000067945 */ /* 0x000ff60003800200 */
[----:B------:R-:W-:Y:S01]  /*5680*/  @!UPT UIADD3 URZ, UPT, UPT, URZ, URZ, URZ ;  /* 0x000000fffffff290 */ /* 0x000fe2000fffe0ff */
[----:B------:R-:W-:Y:S05]  /*5690*/  @!P0 BRA `(.L_x_101) ;  /* 0x0000000000408947 */ /* 0x000fea0003800000 */
        /* <DEDUP_REMOVED lines=16> */
.L_x_101:
[----:B------:R-:W-:Y:S05]  /*57a0*/  BSYNC.RECONVERGENT B6 ;  /* 0x0000000000067941 */ /* 0x000fea0003800200 */
.L_x_100:
[----:B------:R-:W-:Y:S01]  /*57b0*/  ISETP.NE.U32.AND P4, PT, R90, RZ, PT ;  /* 0x000000ff5a00720c */ /* 0x000fe20003f85070 */
[----:B------:R-:W-:Y:S01]  /*57c0*/  UISETP.NE.AND UP2, UPT, UR50, URZ, UPT ;  /* 0x000000ff3200728c */ /* 0x000fe2000bf45270 */
[----:B------:R-:W-:Y:S01]  /*57d0*/  ISETP.NE.U32.AND P3, PT, RZ, UR38, PT ;  /* 0x00000026ff007c0c */ /* 0x000fe2000bf65070 */
[----:B------:R-:W-:Y:S01]  /*57e0*/  UISETP.NE.U32.AND UP1, UPT, UR44, URZ, UPT ;  /* 0x000000ff2c00728c */ /* 0x000fe2000bf25070 */
[----:B------:R-:W-:Y:S01]  /*57f0*/  ISETP.NE.AND.EX P4, PT, R91, RZ, PT, P4 ;  /* 0x000000ff5b00720c */ /* 0x000fe20003f85340 */
[----:B------:R-:W-:Y:S01]  /*5800*/  UPLOP3.LUT UP0, UPT, UPT, UPT, UPT, 0x40, 0x4 ;  /* 0x000000000004789c */ /* 0x000fe20003f0e870 */
[----:B------:R-:W-:Y:S01]  /*5810*/  ISETP.NE.AND.EX P3, PT, RZ, UR39, PT, P3 ;  /* 0x00000027ff007c0c */ /* 0x000fe2000bf65330 */
[----:B------:R-:W-:Y:S01]  /*5820*/  UISETP.NE.AND.EX UP1, UPT, UR45, URZ, UPT, UP1 ;  /* 0x000000ff2d00728c */ /* 0x000fe2000bf25310 */
[----:B------:R-:W-:Y:S04]  /*5830*/  PLOP3.LUT P1, PT, PT, PT, UP2, 0x80, 0x8 ;  /* 0x000000000008781c */ /* 0x000fe80003f2f028 */
[----:B------:R-:W-:Y:S06]  /*5840*/  @UP2 UPLOP3.LUT UP0, UPT, UPT, UPT, UP1, 0x80, 0x8 ;  /* 0x000000000008289c */ /* 0x000fec0003f0f010 */
[----:B------:R-:W-:Y:S01]  /*5850*/  PLOP3.LUT P0, PT, PT, PT, UP0, 0x80, 0x8 ;  /* 0x000000000008781c */ /* 0x000fe20003f0f008 */
[----:B------:R-:W-:Y:S01]  /*5860*/  @!UPT UIADD3 URZ, UPT, UPT, URZ, URZ, URZ ;  /* 0x000000fffffff290 */ /* 0x000fe2000fffe0ff */
[----:B------:R-:W-:Y:S11]  /*5870*/  BRA.U !UP1, `(.L_x_102) ;  /* 0x0000000109387547 */ /* 0x000ff6000b800000 */
[----:B------:R-:W-:Y:S01]  /*5880*/  UISETP.NE.U32.AND UP0, UPT, UR38, URZ, UPT ;  /* 0x000000ff2600728c */ /* 0x000fe2000bf05070 */
[----:B------:R-:W-:Y:S02]  /*5890*/  HFMA2 R0, -RZ, RZ, 0, 5.9604644775390625e-08 ;  /* 0x00000001ff007431 */ /* 0x000fe400000001ff */
[----:B------:R-:W-:Y:S01]  /*58a0*/  IMAD.MOV.U32 R95, RZ, RZ, 0x1 ;  /* 0x00000001ff5f7424 */ /* 0x000fe200078e00ff */
[----:B------:R-:W-:Y:S06]  /*58b0*/  UISETP.NE.AND.EX UP0, UPT, UR39, URZ, UPT, UP0 ;  /* 0x000000ff2700728c */ /* 0x000fec000bf05300 */
[----:B------:R-:W-:Y:S05]  /*58c0*/  PLOP3.LUT P2, PT, PT, PT, UP0, 0x80, 0x8 ;  /* 0x000000000008781c */ /* 0x000fea0003f4f008 */
[----:B------:R-:W1:Y:S01]  /*58d0*/  @UP0 LDCU.64 UR6, c[0x0][0x888] ;  /* 0x00011100ff0607ac */ /* 0x000e620008000a00 */
[----:B------:R-:W-:Y:S07]  /*58e0*/  @UP0 UIMAD UR4, UR36, UR44, URZ ;  /* 0x0000002c240402a4 */ /* 0x000fee000f8e02ff */
[----:B------:R-:W-:Y:S01]  /*58f0*/  @!P2 PRMT R95, R0, 0x7610, R95 ;  /* 0x00007610005fa816 */ /* 0x000fe2000000005f */
[----:B-1----:R-:W-:Y:S03]  /*5900*/  @UP0 UIMAD.WIDE UR6, UR4, 0x4, UR6 ;  /* 0x00000004040608a5 */ /* 0x002fe6000f8e0206 */
[----:B------:R-:W1:Y:S03]  /*5910*/  @!UP0 LDCU UR4, c[0x0][0x880] ;  /* 0x00011000ff0487ac */ /* 0x000e660008000800 */
[----:B------:R-:W-:Y:S01]  /*5920*/  IMAD.U32 R2, RZ, RZ, UR6 ;  /* 0x00000006ff027e24 */ /* 0x000fe2000f8e00ff */
[----:B------:R-:W-:Y:S05]  /*5930*/  MOV R3, UR7 ;  /* 0x0000000700037c02 */ /* 0x000fea0008000f00 */
[----:B-----5:R2:W5:Y:S02]  /*5940*/  @P2 LDG.E R49, desc[UR46][R2.64] ;  /* 0x0000002e02312981 */ /* 0x020564000c1e1900 */
[----:B-12---:R-:W-:Y:S02]  /*5950*/  @!P2 IMAD.U32 R49, RZ, RZ, UR4 ;  /* 0x00000004ff31ae24 */ /* 0x006fe4000f8e00ff */
.L_x_102:
[----:B------:R-:W-:Y:S05]  /*5960*/  @!P4 BRA `(.L_x_103) ;  /* 0x000000000020c947 */ /* 0x000fea0003800000 */
[----:B------:R-:W-:Y:S04]  /*5970*/  ISETP.NE.U32.AND P2, PT, R88, RZ, PT ;  /* 0x000000ff5800720c */ /* 0x000fe80003f45070 */
[----:B------:R-:W-:Y:S11]  /*5980*/  ISETP.NE.AND.EX P2, PT, R89, RZ, PT, P2 ;  /* 0x000000ff5900720c */ /* 0x000ff60003f45320 */
[----:B------:R-:W-:Y:S02]  /*5990*/  @!UPT UIADD3 URZ, UPT, UPT, URZ, URZ, URZ ;  /* 0x000000fffffff290 */ /* 0x000fe4000fffe0ff */
[----:B------:R-:W1:Y:S01]  /*59a0*/  @P2 LDC.64 R2, c[0x0][0x8a8] ;  /* 0x00022a00ff022b82 */ /* 0x000e620000000a00 */
[----:B------:R-:W-:Y:S04]  /*59b0*/  @P2 IMAD R0, R90, UR36, RZ ;  /* 0x000000245a002c24 */ /* 0x000fe8000f8e02ff */
[----:B-1----:R-:W-:Y:S05]  /*59c0*/  @P2 IMAD.WIDE R2, R0, 0x4, R2 ;  /* 0x0000000400022825 */ /* 0x002fea00078e0202 */
[----:B-----5:R1:W5:Y:S02]  /*59d0*/  @P2 LDG.E R46, desc[UR46][R2.64] ;  /* 0x0000002e022e2981 */ /* 0x020364000c1e1900 */
[----:B-1----:R-:W2:Y:S02]  /*59e0*/  @!P2 LDC R46, c[0x0][0x8a0] ;  /* 0x00022800ff2eab82 */ /* 0x002ea40000000800 */
.L_x_103:
[----:B-----5:R-:W-:Y:S01]  /*59f0*/  FSETP.NEU.AND P2, PT, R49, RZ, PT ;  /* 0x000000ff3100720b */ /* 0x020fe20003f4d000 */
[----:B------:R-:W-:Y:S01]  /*5a00*/  BSSY B1, `(.L_x_104) ;  /* 0x0000041000017945 */ /* 0x000fe20003800000 */
[----:B------:R-:W-:Y:S01]  /*5a10*/  SEL R5, RZ, 0xffffffff, P3 ;  /* 0xffffffffff057807 */ /* 0x000fe20001800000 */
[----:B------:R-:W-:Y:S01]  /*5a20*/  IMAD.MOV.U32 R114, RZ, RZ, 0x1 ;  /* 0x00000001ff727424 */ /* 0x000fe200078e00ff */
[----:B------:R-:W-:Y:S01]  /*5a30*/  LOP3.LUT P3, RZ, R95, 0xff, RZ, 0xc0, !PT ;  /* 0x000000ff5fff7812 */ /* 0x000fe2000786c0ff */
[C---:B------:R-:W-:Y:S01]  /*5a40*/  IMAD R48, R44.reuse, 0x40, R47 ;  /* 0x000000402c307824 */ /* 0x040fe200078e022f */
[----:B------:R-:W-:Y:S02]  /*5a50*/  @P1 SEL R0, RZ, 0xffffffff, P2 ;  /* 0xffffffffff001807 */ /* 0x000fe40001000000 */
[----:B------:R-:W-:Y:S02]  /*5a60*/  CS2R R86, SRZ ;  /* 0x0000000000567805 */ /* 0x000fe4000001ff00 */
[----:B------:R-:W-:Y:S02]  /*5a70*/  LEA R3, R105, UR49, 0x3 ;  /* 0x0000003169037c11 */ /* 0x000fe4000f8e18ff */
[----:B------:R-:W-:Y:S02]  /*5a80*/  CS2R R84, SRZ ;  /* 0x0000000000547805 */ /* 0x000fe4000001ff00 */
[----:B------:R-:W-:Y:S02]  /*5a90*/  @P0 SEL R0, R5, R0, !P3 ;  /* 0x0000000005000207 */ /* 0x000fe40005800000 */
[----:B------:R-:W-:Y:S02]  /*5aa0*/  CS2R R82, SRZ ;  /* 0x0000000000527805 */ /* 0x000fe4000001ff00 */
[----:B------:R-:W-:Y:S02]  /*5ab0*/  LEA R111, R44, UR49, 0x3 ;  /* 0x000000312c6f7c11 */ /* 0x000fe4000f8e18ff */
[----:B------:R-:W-:Y:S02]  /*5ac0*/  CS2R R80, SRZ ;  /* 0x0000000000507805 */ /* 0x000fe4000001ff00 */
[----:B------:R-:W-:Y:S02]  /*5ad0*/  @P1 LOP3.LUT R0, R0, 0x1, RZ, 0xc0, !PT ;  /* 0x0000000100001812 */ /* 0x000fe400078ec0ff */
[----:B------:R-:W-:Y:S02]  /*5ae0*/  SHF.L.U32 R4, R107, 0x1f, RZ ;  /* 0x0000001f6b047819 */ /* 0x000fe400000006ff */
[----:B------:R-:W-:Y:S02]  /*5af0*/  ISETP.NE.U32.OR P5, PT, R0, 0x1, !P1 ;  /* 0x000000010000780c */ /* 0x000fe40004fa5470 */
[----:B------:R-:W-:Y:S02]  /*5b00*/  SEL R0, RZ, 0xffffffff, P2 ;  /* 0xffffffffff007807 */ /* 0x000fe40001000000 */
[----:B------:R-:W-:Y:S02]  /*5b10*/  PLOP3.LUT P2, PT, PT, PT, UP1, 0x80, 0x8 ;  /* 0x000000000008781c */ /* 0x000fe40003f4f018 */
[----:B------:R-:W-:Y:S07]  /*5b20*/  P2R R113, PR, RZ, 0x20 ;  /* 0x00000020ff717803 */ /* 0x000fee0000000000 */
[----:B------:R-:W-:Y:S04]  /*5b30*/  @P5 SHF.L.U32 R2, R104, 0x1f, RZ ;  /* 0x0000001f68025819 */ /* 0x000fe800000006ff */
[----:B------:R-:W1:Y:S01]  /*5b40*/  @P5 SYNCS.PHASECHK.TRANS64.TRYWAIT P1, [R3+URZ+0x40], R2 ;  /* 0x00004002030055a7 */ /* 0x000e6200080211ff */
[----:B------:R-:W-:Y:S04]  /*5b50*/  @P2 SEL R0, R5, R0, !P3 ;  /* 0x0000000005002207 */ /* 0x000fe80005800000 */
[----:B------:R-:W-:Y:S04]  /*5b60*/  LOP3.LUT R0, R0, 0x1, RZ, 0xc0, !PT ;  /* 0x0000000100007812 */ /* 0x000fe800078ec0ff */
[----:B------:R-:W-:Y:S04]  /*5b70*/  ISETP.NE.U32.AND P4, PT, R0, 0x1, PT ;  /* 0x000000010000780c */ /* 0x000fe80003f85070 */
[----:B------:R-:W-:Y:S01]  /*5b80*/  P2R R115, PR, RZ, 0x10 ;  /* 0x00000010ff737803 */ /* 0x000fe20000000000 */
[----:B------:R3:W4:Y:S01]  /*5b90*/  SYNCS.PHASECHK.TRANS64.TRYWAIT P0, [R111+URZ+0x90], R4 ;  /* 0x000090046f0075a7 */ /* 0x00072200080011ff */
[----:B-1----:R-:W-:Y:S01]  /*5ba0*/  @P5 SEL R114, RZ, 0x1, !P1 ;  /* 0x00000001ff725807 */ /* 0x002fe20004800000 */
[----:B---3--:R-:W-:Y:S06]  /*5bb0*/  @!P5 BRA `(.L_x_105) ;  /* 0x000000000094d947 */ /* 0x008fec0003800000 */
[----:B------:R-:W-:Y:S01]  /*5bc0*/  @P4 IMAD R5, R105, 0x1000, R100 ;  /* 0x0000100069054824 */ /* 0x000fe200078e0264 */
[----:B------:R-:W-:Y:S01]  /*5bd0*/  LOP3.LUT P5, RZ, R101, 0x80, RZ, 0xc0, !PT ;  /* 0x0000008065ff7812 */ /* 0x000fe200078ac0ff */
[----:B------:R-:W-:Y:S01]  /*5be0*/  BSSY B0, `(.L_x_106) ;  /* 0x0000010000007945 */ /* 0x000fe20003800000 */
[----:B------:R-:W-:Y:S01]  /*5bf0*/  ISETP.NE.AND P2, PT, R114, RZ, PT ;  /* 0x000000ff7200720c */ /* 0x000fe20003f45270 */
[----:B------:R-:W-:Y:S01]  /*5c00*/  @P4 VIADD R2, R5, UR49 ;  /* 0x0000003105024c36 */ /* 0x000fe20008000000 */
[----:B------:R-:W-:Y:S02]  /*5c10*/  PLOP3.LUT P1, PT, PT, PT, PT, 0x8, 0x80 ;  /* 0x000000000080781c */ /* 0x000fe40003f2e170 */
[----:B------:R-:W-:Y:S02]  /*5c20*/  CS2R R82, SRZ ;  /* 0x0000000000527805 */ /* 0x000fe4000001ff00 */
[----:B------:R-:W-:Y:S01]  /*5c30*/  @P4 PLOP3.LUT P1, PT, P5, PT, PT, 0x80, 0x8 ;  /* 0x000000000008481c */ /* 0x000fe20002f2f070 */
[C---:B------:R-:W-:Y:S01]  /*5c40*/  @P4 VIADD R0, R2.reuse, 0x200 ;  /* 0x0000020002004836 */ /* 0x040fe20000000000 */
[----:B------:R-:W-:Y:S01]  /*5c50*/  CS2R R80, SRZ ;  /* 0x0000000000507805 */ /* 0x000fe2000001ff00 */
[----:B------:R-:W-:Y:S01]  /*5c60*/  @P4 VIADD R2, R2, 0x210 ;  /* 0x0000021002024836 */ /* 0x000fe20000000000 */
[----:B------:R-:W-:Y:S02]  /*5c70*/  CS2R R86, SRZ ;  /* 0x0000000000567805 */ /* 0x000fe4000001ff00 */
[----:B------:R-:W-:Y:S07]  /*5c80*/  CS2R R84, SRZ ;  /* 0x0000000000547805 */ /* 0x000fee000001ff00 */
[----:B------:R-:W-:Y:S01]  /*5c90*/  @P1 VIADD R2, R0, 0xfffffff0 ;  /* 0xfffffff000021836 */ /* 0x000fe20000000000 */
[----:B------:R-:W-:Y:S06]  /*5ca0*/  @P2 BRA `(.L_x_107) ;  /* 0x00000000000c2947 */ /* 0x000fec0003800000 */
[----:B------:R-:W-:Y:S04]  /*5cb0*/  SHF.L.U32 R0, R104, 0x1f, RZ ;  /* 0x0000001f68007819 */ /* 0x000fe800000006ff */
[----:B------:R-:W1:Y:S02]  /*5cc0*/  SYNCS.PHASECHK.TRANS64.TRYWAIT P1, [R3+URZ+0x40], R0 ;  /* 0x00004000030075a7 */ /* 0x000e6400080211ff */
[----:B-1----:R-:W-:Y:S05]  /*5cd0*/  @!P1 BRA `(.L_x_108) ;  /* 0x0000002400609947 */ /* 0x002fea0003800000 */
.L_x_107:
[----:B------:R-:W-:Y:S05]  /*5ce0*/  BSYNC B0 ;  /* 0x0000000000007941 */ /* 0x000fea0003800000 */
.L_x_106:
[----:B------:R-:W-:Y:S01]  /*5cf0*/  ISETP.NE.AND P1, PT, R115, RZ, PT ;  /* 0x000000ff7300720c */ /* 0x000fe20003f25270 */
[----:B-1----:R-:W-:Y:S02]  /*5d00*/  VIADD R3, R3, 0x50 ;  /* 0x0000005003037836 */ /* 0x002fe40000000000 */
[----:B------:R-:W-:Y:S02]  /*5d10*/  IMAD.U32 R0, RZ, RZ, UR37 ;  /* 0x00000025ff007e24 */ /* 0x000fe4000f8e00ff */
[----:B------:R-:W-:Y:S03]  /*5d20*/  VIADD R105, R105, 0x1 ;  /* 0x0000000169697836 */ /* 0x000fe60000000000 */
[----:B------:R-:W-:Y:S05]  /*5d30*/  PRMT R0, R0, 0x654, R3 ;  /* 0x0000065400007816 */ /* 0x000fea0000000003 */
[----:B------:R1:W3:Y:S04]  /*5d40*/  @P1 LDS.128 R80, [R5+UR49+0x200] ;  /* 0x0002003105501984 */ /* 0x0002e80008000c00 */
[----:B------:R1:W1:Y:S01]  /*5d50*/  @P1 LDS.128 R84, [R2] ;  /* 0x0000000002541984 */ /* 0x0002620000000c00 */
[C---:B------:R-:W-:Y:S01]  /*5d60*/  ISETP.NE.AND P1, PT, R105.reuse, 0x2, PT ;  /* 0x000000026900780c */ /* 0x040fe20003f25270 */
[----:B------:R-:W-:Y:S01]  /*5d70*/  @!PT LDS RZ, [RZ] ;  /* 0x00000000fffff984 */ /* 0x000fe20000000800 */
[----:B------:R-:W-:Y:S01]  /*5d80*/  @!PT LDS RZ, [RZ] ;  /* 0x00000000fffff984 */ /* 0x000fe20000000800 */
[----:B------:R-:W-:Y:S01]  /*5d90*/  @!PT LDS RZ, [RZ] ;  /* 0x00000000fffff984 */ /* 0x000fe20000000800 */
[----:B------:R-:W-:Y:S01]  /*5da0*/  @!PT LDS RZ, [RZ] ;  /* 0x00000000fffff984 */ /* 0x000fe20000000800 */
[----:B------:R5:W-:Y:S06]  /*5db0*/  MEMBAR.ALL.CTA ;  /* 0x0000000000007992 */ /* 0x000bec0000008000 */
[----:B-----5:R-:W5:Y:S01]  /*5dc0*/  FENCE.VIEW.ASYNC.S ;  /* 0x00000000000073c6 */ /* 0x020f620000000000 */
[----:B------:R-:W-:Y:S02]  /*5dd0*/  SEL R3, RZ, 0x1, P1 ;  /* 0x00000001ff037807 */ /* 0x000fe40000800000 */
[----:B------:R-:W-:Y:S02]  /*5de0*/  SEL R105, R105, RZ, P1 ;  /* 0x000000ff69697207 */ /* 0x000fe40000800000 */
[----:B------:R-:W-:Y:S01]  /*5df0*/  LOP3.LUT R104, R104, R3, RZ, 0x3c, !PT ;  /* 0x0000000368687212 */ /* 0x000fe200078e3cff */
[----:B-----5:R1:W-:Y:S06]  /*5e00*/  SYNCS.ARRIVE.TRANS64.RED.A1T0 RZ, [R0+URZ], RZ ;  /* 0x000000ff00ff79a7 */ /* 0x0203ec00081004ff */
.L_x_105:
[----:B------:R-:W-:Y:S05]  /*5e10*/  BSYNC B1 ;  /* 0x0000000000017941 */ /* 0x000fea0003800000 */
.L_x_104:
[----:B------:R-:W-:Y:S04]  /*5e20*/  SHF.R.U32.HI R3, RZ, 0x15, R48 ;  /* 0x00000015ff037819 */ /* 0x000fe80000011630 */
[----:B------:R-:W-:Y:S01]  /*5e30*/  LOP3.LUT P1, RZ, R3, 0x3, R102, 0x48, !PT ;  /* 0x0000000303ff7812 */ /* 0x000fe20007824866 */
[----:B------:R-:W-:Y:S01]  /*5e40*/  @!UPT UIADD3 URZ, UPT, UPT, URZ, URZ, URZ ;  /* 0x000000fffffff290 */ /* 0x000fe2000fffe0ff */
[----:B----4-:R-:W-:Y:S11]  /*5e50*/  @P0 BRA `(.L_x_109) ;  /* 0x0000000000080947 */ /* 0x010ff60003800000 */
[----:B------:R-:W4:Y:S02]  /*5e60*/  SYNCS.PHASECHK.TRANS64.TRYWAIT P0, [R111+URZ+0x90], R4 ;  /* 0x000090046f0075a7 */ /* 0x000f2400080011ff */
[----:B----4-:R-:W-:Y:S05]  /*5e70*/  @!P0 BRA `(.L_x_110) ;  /* 0x00000024000c8947 */ /* 0x010fea0003800000 */
.L_x_109:
[----:B------:R-:W-:Y:S05]  /*5e80*/  @!P1 BRA `(.L_x_111) ;  /* 0x0000000000409947 */ /* 0x000fea0003800000 */
[----:B------:R-:W5:Y:S01]  /*5e90*/  LDCU.64 UR8, c[0x4][0x70] ;  /* 0x01000e00ff0877ac */ /* 0x000f620008000a00 */
[----:B------:R-:W-:Y:S01]  /*5ea0*/  MOV R3, 0x0 ;  /* 0x0000000000037802 */ /* 0x000fe20000000f00 */
[----:B------:R-:W-:Y:S02]  /*5eb0*/  HFMA2 R12, -RZ, RZ, 0, 5.9604644775390625e-08 ;  /* 0x00000001ff0c7431 */ /* 0x000fe400000001ff */
[----:B------:R-:W-:Y:S02]  /*5ec0*/  IMAD.MOV.U32 R8, RZ, RZ, 0x192 ;  /* 0x00000192ff087424 */ /* 0x000fe400078e00ff */
[----:B------:R-:W-:Y:S01]  /*5ed0*/  IMAD.MOV.U32 R13, RZ, RZ, RZ ;  /* 0x000000ffff0d7224 */ /* 0x000fe200078e00ff */
[----:B------:R-:W2:Y:S01]  /*5ee0*/  LDCU.64 UR6, c[0x4][0x78] ;  /* 0x01000f00ff0677ac */ /* 0x000ea20008000a00 */
[----:B-1----:R-:W1:Y:S01]  /*5ef0*/  LDC.64 R2, c[0x4][R3] ;  /* 0x0100000003027b82 */ /* 0x002e620000000a00 */
[----:B------:R-:W3:Y:S01]  /*5f00*/  LDCU.64 UR4, c[0x4][0x10] ;  /* 0x01000200ff0477ac */ /* 0x000ee20008000a00 */
[----:B-----5:R-:W-:Y:S01]  /*5f10*/  MOV R5, UR9 ;  /* 0x0000000900057c02 */ /* 0x020fe20008000f00 */
[----:B----4-:R-:W-:Y:S01]  /*5f20*/  IMAD.U32 R4, RZ, RZ, UR8 ;  /* 0x00000008ff047e24 */ /* 0x010fe2000f8e00ff */
[----:B--2---:R-:W-:Y:S01]  /*5f30*/  MOV R7, UR7 ;  /* 0x0000000700077c02 */ /* 0x004fe20008000f00 */
[----:B------:R-:W-:Y:S01]  /*5f40*/  IMAD.U32 R6, RZ, RZ, UR6 ;  /* 0x00000006ff067e24 */ /* 0x000fe2000f8e00ff */
[----:B---3--:R-:W-:Y:S01]  /*5f50*/  MOV R11, UR5 ;  /* 0x00000005000b7c02 */ /* 0x008fe20008000f00 */
[----:B------:R-:W-:Y:S02]  /*5f60*/  IMAD.U32 R10, RZ, RZ, UR4 ;  /* 0x00000004ff0a7e24 */ /* 0x000fe4000f8e00ff */
[----:B------:R-:W-:Y:S07]  /*5f70*/  LEPC R20, `(.L_x_111) ;  /* 0x000000001014794e */ /* 0x000fee0000000000 */
[----:B-1----:R-:W-:Y:S05]  /*5f80*/  CALL.ABS.NOINC R2 ;  /* 0x0000000002007343 */ /* 0x002fea0003c00000 */
.L_x_111:
[-C--:B---3--:R-:W-:Y:S01]  /*5f90*/  F2FP.F16.E4M3.UNPACK_B R51, R80.reuse ;  /* 0x00000050ff33723e */ /* 0x088fe200020006ff */
[----:B------:R-:W-:Y:S05]  /*5fa0*/  WARPSYNC.ALL ;  /* 0x0000000000007948 */ /* 0x000fea0003800000 */
[----:B------:R-:W-:Y:S01]  /*5fb0*/  R2UR UR4, R48 ;  /* 0x00000000300472ca */ /* 0x000fe200000e0000 */
[--C-:B------:R-:W-:Y:S01]  /*5fc0*/  HADD2.F32 R50, -RZ, R51.reuse.H0_H0 ;  /* 0x20000033ff327230 */ /* 0x100fe20000004100 */
[----:B------:R-:W-:Y:S01]  /*5fd0*/  F2FP.F16.E4M3.UNPACK_B R53, R80.H1 ;  /* 0x00000050ff35723e */ /* 0x000fe200030006ff */
[----:B------:R-:W-:Y:S01]  /*5fe0*/  HADD2.F32 R51, -RZ, R51.H1_H1 ;  /* 0x30000033ff337230 */ /* 0x000fe20000004100 */
[-C--:B------:R-:W-:Y:S01]  /*5ff0*/  F2FP.F16.E4M3.UNPACK_B R55, R81.reuse ;  /* 0x00000051ff37723e */ /* 0x080fe200020006ff */
[----:B------:R-:W-:Y:S01]  /*6000*/  BSSY.RECONVERGENT B0, `(.L_x_112) ;  /* 0x000009e000007945 */ /* 0x000fe20003800200 */
[----:B------:R-:W-:Y:S01]  /*6010*/  F2FP.F16.E4M3.UNPACK_B R57, R81.H1 ;  /* 0x00000051ff39723e */ /* 0x000fe200030006ff */
[--C-:B------:R-:W-:Y:S01]  /*6020*/  HADD2.F32 R52, -RZ, R53.reuse.H0_H0 ;  /* 0x20000035ff347230 */ /* 0x100fe20000004100 */
[-C--:B------:R-:W-:Y:S01]  /*6030*/  F2FP.F16.E4M3.UNPACK_B R59, R82.reuse ;  /* 0x00000052ff3b723e */ /* 0x080fe200020006ff */
[----:B------:R-:W-:Y:S01]  /*6040*/  HADD2.F32 R54, -RZ, R53.H1_H1 ;  /* 0x30000035ff367230 */ /* 0x000fe20000004100 */
[----:B------:R-:W-:Y:S01]  /*6050*/  F2FP.F16.E4M3.UNPACK_B R61, R82.H1 ;  /* 0x00000052ff3d723e */ /* 0x000fe200030006ff */
[--C-:B------:R-:W-:Y:S01]  /*6060*/  HADD2.F32 R53, -RZ, R55.reuse.H0_H0 ;  /* 0x20000037ff357230 */ /* 0x100fe20000004100 */
[-C--:B------:R-:W-:Y:S01]  /*6070*/  F2FP.F16.E4M3.UNPACK_B R63, R83.reuse ;  /* 0x00000053ff3f723e */ /* 0x080fe200020006ff */
[----:B-1--4-:R-:W2:Y:S01]  /*6080*/  LDTM.x32 R4, tmem[UR4] ;  /* 0x00000004000479ee */ /* 0x012ea200082c0000 */
[----:B------:R-:W-:Y:S01]  /*6090*/  F2FP.F16.E4M3.UNPACK_B R65, R83.H1 ;  /* 0x00000053ff41723e */ /* 0x000fe200030006ff */
[----:B------:R-:W-:Y:S01]  /*60a0*/  HADD2.F32 R56, -RZ, R55.H1_H1 ;  /* 0x30000037ff387230 */ /* 0x000fe20000004100 */
[-C--:B------:R-:W-:Y:S01]  /*60b0*/  F2FP.F16.E4M3.UNPACK_B R67, R84.reuse ;  /* 0x00000054ff43723e */ /* 0x080fe200020006ff */
[----:B------:R-:W-:Y:S01]  /*60c0*/  HADD2.F32 R60, -RZ, R59.H1_H1 ;  /* 0x3000003bff3c7230 */ /* 0x000fe20000004100 */
[----:B------:R-:W-:Y:S01]  /*60d0*/  IADD3 R125, PT, PT, R100, UR49, RZ ;  /* 0x00000031647d7c10 */ /* 0x000fe2000fffe0ff */
[----:B------:R-:W-:Y:S01]  /*60e0*/  HADD2.F32 R64, -RZ, R63.H1_H1 ;  /* 0x3000003fff407230 */ /* 0x000fe20000004100 */
[----:B------:R-:W-:Y:S01]  /*60f0*/  ISETP.NE.AND P6, PT, R113, RZ, PT ;  /* 0x000000ff7100720c */ /* 0x000fe20003fc5270 */
[----:B------:R-:W-:Y:S01]  /*6100*/  HADD2.F32 R68, -RZ, R67.H1_H1 ;  /* 0x30000043ff447230 */ /* 0x000fe20000004100 */
[----:B------:R-:W-:Y:S01]  /*6110*/  LOP3.LUT P5, RZ, R101, 0x80, RZ, 0xc0, !PT ;  /* 0x0000008065ff7812 */ /* 0x000fe200078ac0ff */
[--C-:B------:R-:W-:Y:S01]  /*6120*/  HADD2.F32 R55, -RZ, R57.reuse.H0_H0 ;  /* 0x20000039ff377230 */ /* 0x100fe20000004100 */
[----:B------:R-:W-:Y:S01]  /*6130*/  F2FP.F16.E4M3.UNPACK_B R69, R84.H1 ;  /* 0x00000054ff45723e */ /* 0x000fe200030006ff */
[----:B------:R-:W-:Y:S01]  /*6140*/  HADD2.F32 R58, -RZ, R57.H1_H1 ;  /* 0x30000039ff3a7230 */ /* 0x000fe20000004100 */
[-C--:B------:R-:W-:Y:S01]  /*6150*/  F2FP.F16.E4M3.UNPACK_B R71, R85.reuse ;  /* 0x00000055ff47723e */ /* 0x080fe200020006ff */
[----:B------:R-:W-:Y:S01]  /*6160*/  HADD2.F32 R57, -RZ, R59.H0_H0 ;  /* 0x2000003bff397230 */ /* 0x000fe20000004100 */
[----:B------:R-:W-:Y:S01]  /*6170*/  F2FP.F16.E4M3.UNPACK_B R73, R85.H1 ;  /* 0x00000055ff49723e */ /* 0x000fe200030006ff */
[----:B------:R-:W-:Y:S01]  /*6180*/  HADD2.F32 R59, -RZ, R61.H0_H0 ;  /* 0x2000003dff3b7230 */ /* 0x000fe20000004100 */
[-C--:B------:R-:W-:Y:S01]  /*6190*/  F2FP.F16.E4M3.UNPACK_B R75, R86.reuse ;  /* 0x00000056ff4b723e */ /* 0x080fe200020006ff */
[----:B------:R-:W-:Y:S01]  /*61a0*/  HADD2.F32 R72, -RZ, R71.H1_H1 ;  /* 0x30000047ff487230 */ /* 0x000fe20000004100 */
[----:B------:R-:W-:Y:S01]  /*61b0*/  F2FP.F16.E4M3.UNPACK_B R77, R86.H1 ;  /* 0x00000056ff4d723e */ /* 0x000fe200030006ff */
[----:B------:R-:W-:Y:S01]  /*61c0*/  HADD2.F32 R62, -RZ, R61.H1_H1 ;  /* 0x3000003dff3e7230 */ /* 0x000fe20000004100 */
[----:B------:R-:W-:Y:S01]  /*61d0*/  F2FP.F16.E4M3.UNPACK_B R79, R87.H1 ;  /* 0x00000057ff4f723e */ /* 0x000fe200030006ff */
[----:B------:R-:W-:Y:S01]  /*61e0*/  HADD2.F32 R61, -RZ, R63.H0_H0 ;  /* 0x2000003fff3d7230 */ /* 0x000fe20000004100 */
[----:B------:R-:W-:Y:S01]  /*61f0*/  ISETP.NE.AND P0, PT, R109, RZ, PT ;  /* 0x000000ff6d00720c */ /* 0x000fe20003f05270 */
[C---:B--2---:R-:W-:Y:S01]  /*6200*/  FMUL R0, R46.reuse, R4 ;  /* 0x000000042e007220 */ /* 0x044fe20000400000 */
[C---:B------:R-:W-:Y:S01]  /*6210*/  FMUL R2, R46.reuse, R5 ;  /* 0x000000052e027220 */ /* 0x040fe20000400000 */
[C---:B------:R-:W-:Y:S01]  /*6220*/  FMUL R4, R46.reuse, R8 ;  /* 0x000000082e047220 */ /* 0x040fe20000400000 */
[C---:B------:R-:W-:Y:S01]  /*6230*/  FMUL R5, R46.reuse, R9 ;  /* 0x000000092e057220 */ /* 0x040fe20000400000 */
[C---:B------:R-:W-:Y:S01]  /*6240*/  FFMA R0, R49.reuse, R50, R0 ;  /* 0x0000003231007223 */ /* 0x040fe20000000000 */
[C---:B------:R-:W-:Y:S01]  /*6250*/  FFMA R2, R49.reuse, R51, R2 ;  /* 0x0000003331027223 */ /* 0x040fe20000000002 */
[C---:B------:R-:W-:Y:S01]  /*6260*/  FMUL R8, R46.reuse, R12 ;  /* 0x0000000c2e087220 */ /* 0x040fe20000400000 */
[C---:B------:R-:W-:Y:S01]  /*6270*/  FMUL R9, R46.reuse, R13 ;  /* 0x0000000d2e097220 */ /* 0x040fe20000400000 */
[C---:B------:R-:W-:Y:S01]  /*6280*/  FMUL R12, R46.reuse, R16 ;  /* 0x000000102e0c7220 */ /* 0x040fe20000400000 */
[C---:B------:R-:W-:Y:S01]  /*6290*/  FMUL R13, R46.reuse, R17 ;  /* 0x000000112e0d7220 */ /* 0x040fe20000400000 */
[C---:B------:R-:W-:Y:S01]  /*62a0*/  FMUL R16, R46.reuse, R20 ;  /* 0x000000142e107220 */ /* 0x040fe20000400000 */
[C---:B------:R-:W-:Y:S01]  /*62b0*/  FMUL R17, R46.reuse, R21 ;  /* 0x000000152e117220 */ /* 0x040fe20000400000 */
[C---:B------:R-:W-:Y:S01]  /*62c0*/  FMUL R20, R46.reuse, R24 ;  /* 0x000000182e147220 */ /* 0x040fe20000400000 */
[C---:B------:R-:W-:Y:S01]  /*62d0*/  FMUL R21, R46.reuse, R25 ;  /* 0x000000192e157220 */ /* 0x040fe20000400000 */
[----:B------:R-:W-:Y:S02]  /*62e0*/  HADD2.F32 R76, -RZ, R75.H1_H1 ;  /* 0x3000004bff4c7230 */ /* 0x000fe40000004100 */
[C---:B------:R-:W-:Y:S01]  /*62f0*/  FMUL R24, R46.reuse, R28 ;  /* 0x0000001c2e187220 */ /* 0x040fe20000400000 */
[C---:B------:R-:W-:Y:S01]  /*6300*/  FMUL R25, R46.reuse, R29 ;  /* 0x0000001d2e197220 */ /* 0x040fe20000400000 */
[C---:B------:R-:W-:Y:S01]  /*6310*/  FMUL R28, R46.reuse, R32 ;  /* 0x000000202e1c7220 */ /* 0x040fe20000400000 */
[C---:B------:R-:W-:Y:S01]  /*6320*/  FMUL R29, R46.reuse, R33 ;  /* 0x000000212e1d7220 */ /* 0x040fe20000400000 */
[C---:B------:R-:W-:Y:S01]  /*6330*/  FMUL R3, R46.reuse, R6 ;  /* 0x000000062e037220 */ /* 0x040fe20000400000 */
[C---:B------:R-:W-:Y:S01]  /*6340*/  FMUL R7, R46.reuse, R7 ;  /* 0x000000072e077220 */ /* 0x040fe20000400000 */
[----:B------:R-:W-:Y:S01]  /*6350*/  FMUL R6, R46, R10 ;  /* 0x0000000a2e067220 */ /* 0x000fe20000400000 */
[----:B------:R-:W-:Y:S01]  /*6360*/  F2FP.F16.E4M3.UNPACK_B R50, R87 ;  /* 0x00000057ff32723e */ /* 0x000fe200020006ff */
[C---:B------:R-:W-:Y:S01]  /*6370*/  FFMA R3, R49.reuse, R52, R3 ;  /* 0x0000003431037223 */ /* 0x040fe20000000003 */
[C---:B------:R-:W-:Y:S01]  /*6380*/  FFMA R7, R49.reuse, R54, R7 ;  /* 0x0000003631077223 */ /* 0x040fe20000000007 */
[----:B------:R-:W-:Y:S01]  /*6390*/  @P6 SHF.L.U32 R32, R104, 0x1f, RZ ;  /* 0x0000001f68206819 */ /* 0x000fe200000006ff */
[C---:B------:R-:W-:Y:S01]  /*63a0*/  FFMA R4, R49.reuse, R53, R4 ;  /* 0x0000003531047223 */ /* 0x040fe20000000004 */
[----:B------:R-:W-:Y:S01]  /*63b0*/  FFMA R5, R49, R56, R5 ;  /* 0x0000003831057223 */ /* 0x000fe20000000005 */
[C---:B------:R-:W-:Y:S01]  /*63c0*/  FMUL R11, R46.reuse, R11 ;  /* 0x0000000b2e0b7220 */ /* 0x040fe20000400000 */
[----:B------:R-:W-:Y:S01]  /*63d0*/  F2FP.SATFINITE.E4M3.F32.PACK_AB_MERGE_C R113, R7, R3, RZ ;  /* 0x000000030771723e */ /* 0x000fe200048070ff */
[C---:B------:R-:W-:Y:S01]  /*63e0*/  FFMA R6, R49.reuse, R55, R6 ;  /* 0x0000003731067223 */ /* 0x040fe20000000006 */
[----:B------:R-:W-:Y:S01]  /*63f0*/  FMUL R10, R46, R14 ;  /* 0x0000000e2e0a7220 */ /* 0x000fe20000400000 */
[C---:B------:R-:W-:Y:S01]  /*6400*/  FFMA R11, R49.reuse, R58, R11 ;  /* 0x0000003a310b7223 */ /* 0x040fe2000000000b */
[----:B------:R-:W-:Y:S01]  /*6410*/  F2FP.SATFINITE.E4M3.F32.PACK_AB_MERGE_C R116, R2, R0, R113 ;  /* 0x000000000274723e */ /* 0x000fe20004807071 */
[C---:B------:R-:W-:Y:S01]  /*6420*/  FMUL R15, R46.reuse, R15 ;  /* 0x0000000f2e0f7220 */ /* 0x040fe20000400000 */
[----:B------:R-:W-:Y:S01]  /*6430*/  MOV R113, 0x10 ;  /* 0x0000001000717802 */ /* 0x000fe20000000f00 */
[----:B------:R-:W-:Y:S01]  /*6440*/  FFMA R8, R49, R57, R8 ;  /* 0x0000003931087223 */ /* 0x000fe20000000008 */
[----:B------:R-:W-:Y:S01]  /*6450*/  F2FP.SATFINITE.E4M3.F32.PACK_AB_MERGE_C R117, R11, R6, RZ ;  /* 0x000000060b75723e */ /* 0x000fe200048070ff */
[----:B------:R-:W-:Y:S01]  /*6460*/  FFMA R9, R49, R60, R9 ;  /* 0x0000003c31097223 */ /* 0x000fe20000000009 */
[--C-:B------:R-:W-:Y:S01]  /*6470*/  HADD2.F32 R63, -RZ, R65.reuse.H0_H0 ;  /* 0x20000041ff3f7230 */ /* 0x100fe20000004100 */
[----:B------:R-:W-:Y:S01]  /*6480*/  SEL R124, R113, 0xfffffff0, !P5 ;  /* 0xfffffff0717c7807 */ /* 0x000fe20006800000 */
[----:B------:R-:W-:Y:S01]  /*6490*/  FFMA R10, R49, R59, R10 ;  /* 0x0000003b310a7223 */ /* 0x000fe2000000000a */
[----:B------:R-:W-:Y:S01]  /*64a0*/  F2FP.SATFINITE.E4M3.F32.PACK_AB_MERGE_C R117, R5, R4, R117 ;  /* 0x000000040575723e */ /* 0x000fe20004807075 */
[----:B------:R-:W-:Y:S01]  /*64b0*/  FFMA R15, R49, R62, R15 ;  /* 0x0000003e310f7223 */ /* 0x000fe2000000000f */
[----:B------:R-:W-:Y:S01]  /*64c0*/  IADD3 R113, PT, PT, R125, R124, RZ ;  /* 0x0000007c7d717210 */ /* 0x000fe20007ffe0ff */
[C---:B------:R-:W-:Y:S01]  /*64d0*/  FFMA R12, R49.reuse, R61, R12 ;  /* 0x0000003d310c7223 */ /* 0x040fe2000000000c */
[----:B------:R-:W-:Y:S01]  /*64e0*/  FFMA R13, R49, R64, R13 ;  /* 0x00000040310d7223 */ /* 0x000fe2000000000d */
[--C-:B------:R-:W-:Y:S01]  /*64f0*/  HADD2.F32 R51, -RZ, R50.reuse.H0_H0 ;  /* 0x20000032ff337230 */ /* 0x100fe20000004100 */
[----:B------:R-:W-:Y:S01]  /*6500*/  F2FP.SATFINITE.E4M3.F32.PACK_AB_MERGE_C R118, R15, R10, RZ ;  /* 0x0000000a0f76723e */ /* 0x000fe200048070ff */
[----:B------:R-:W-:Y:S02]  /*6510*/  HADD2.F32 R50, -RZ, R50.H1_H1 ;  /* 0x30000032ff327230 */ /* 0x000fe40000004100 */
[C---:B------:R-:W-:Y:S01]  /*6520*/  FMUL R14, R46.reuse, R18 ;  /* 0x000000122e0e7220 */ /* 0x040fe20000400000 */
[----:B------:R-:W-:Y:S02]  /*6530*/  HADD2.F32 R66, -RZ, R65.H1_H1 ;  /* 0x30000041ff427230 */ /* 0x000fe40000004100 */
[C---:B------:R-:W-:Y:S01]  /*6540*/  FMUL R19, R46.reuse, R19 ;  /* 0x000000132e137220 */ /* 0x040fe20000400000 */
[----:B------:R-:W-:Y:S02]  /*6550*/  HADD2.F32 R65, -RZ, R67.H0_H0 ;  /* 0x20000043ff417230 */ /* 0x000fe40000004100 */
[C---:B------:R-:W-:Y:S01]  /*6560*/  FFMA R14, R49.reuse, R63, R14 ;  /* 0x0000003f310e7223 */ /* 0x040fe2000000000e */
[--C-:B------:R-:W-:Y:S02]  /*6570*/  HADD2.F32 R67, -RZ, R69.reuse.H0_H0 ;  /* 0x20000045ff437230 */ /* 0x100fe40000004100 */
[C---:B------:R-:W-:Y:S01]  /*6580*/  FMUL R18, R46.reuse, R22 ;  /* 0x000000162e127220 */ /* 0x040fe20000400000 */
[----:B------:R-:W-:Y:S02]  /*6590*/  HADD2.F32 R70, -RZ, R69.H1_H1 ;  /* 0x30000045ff467230 */ /* 0x000fe40000004100 */
[C---:B------:R-:W-:Y:S01]  /*65a0*/  FFMA R19, R49.reuse, R66, R19 ;  /* 0x0000004231137223 */ /* 0x040fe20000000013 */
[----:B------:R-:W-:Y:S02]  /*65b0*/  HADD2.F32 R69, -RZ, R71.H0_H0 ;  /* 0x20000047ff457230 */ /* 0x000fe40000004100 */
[C---:B------:R-:W-:Y:S01]  /*65c0*/  FMUL R23, R46.reuse, R23 ;  /* 0x000000172e177220 */ /* 0x040fe20000400000 */
[C---:B------:R-:W-:Y:S01]  /*65d0*/  FFMA R16, R49.reuse, R65, R16 ;  /* 0x0000004131107223 */ /* 0x040fe20000000010 */
[C---:B------:R-:W-:Y:S01]  /*65e0*/  FFMA R17, R49.reuse, R68, R17 ;  /* 0x0000004431117223 */ /* 0x040fe20000000011 */
[--C-:B------:R-:W-:Y:S02]  /*65f0*/  HADD2.F32 R71, -RZ, R73.reuse.H0_H0 ;  /* 0x20000049ff477230 */ /* 0x100fe40000004100 */
[C---:B------:R-:W-:Y:S01]  /*6600*/  FFMA R18, R49.reuse, R67, R18 ;  /* 0x0000004331127223 */ /* 0x040fe20000000012 */
[----:B------:R-:W-:Y:S02]  /*6610*/  HADD2.F32 R74, -RZ, R73.H1_H1 ;  /* 0x30000049ff4a7230 */ /* 0x000fe40000004100 */
[C---:B------:R-:W-:Y:S01]  /*6620*/  FMUL R22, R46.reuse, R26 ;  /* 0x0000001a2e167220 */ /* 0x040fe20000400000 */
[----:B------:R-:W-:Y:S02]  /*6630*/  HADD2.F32 R73, -RZ, R75.H0_H0 ;  /* 0x2000004bff497230 */ /* 0x000fe40000004100 */
[C---:B------:R-:W-:Y:S01]  /*6640*/  FFMA R23, R49.reuse, R70, R23 ;  /* 0x0000004631177223 */ /* 0x040fe20000000017 */
[C---:B------:R-:W-:Y:S01]  /*6650*/  FMUL R27, R46.reuse, R27 ;  /* 0x0000001b2e1b7220 */ /* 0x040fe20000400000 */
[C---:B------:R-:W-:Y:S01]  /*6660*/  FFMA R20, R49.reuse, R69, R20 ;  /* 0x0000004531147223 */ /* 0x040fe20000000014 */
[C---:B------:R-:W-:Y:S01]  /*6670*/  FFMA R21, R49.reuse, R72, R21 ;  /* 0x0000004831157223 */ /* 0x040fe20000000015 */
[--C-:B------:R-:W-:Y:S02]  /*6680*/  HADD2.F32 R75, -RZ, R77.reuse.H0_H0 ;  /* 0x2000004dff4b7230 */ /* 0x100fe40000004100 */
[C---:B------:R-:W-:Y:S01]  /*6690*/  FFMA R22, R49.reuse, R71, R22 ;  /* 0x0000004731167223 */ /* 0x040fe20000000016 */
[----:B------:R-:W-:Y:S02]  /*66a0*/  HADD2.F32 R78, -RZ, R77.H1_H1 ;  /* 0x3000004dff4e7230 */ /* 0x000fe40000004100 */
[C---:B------:R-:W-:Y:S01]  /*66b0*/  FMUL R26, R46.reuse, R30 ;  /* 0x0000001e2e1a7220 */ /* 0x040fe20000400000 */
        /* <DEDUP_REMOVED lines=8> */
[----:B------:R-:W-:Y:S01]  /*6740*/  FFMA R31, R49, R78, R31 ;  /* 0x0000004e311f7223 */ /* 0x000fe2000000001f */
[----:B------:R-:W-:Y:S01]  /*6750*/  FMUL R35, R46, R35 ;  /* 0x000000232e237220 */ /* 0x000fe20000400000 */
[----:B------:R-:W-:Y:S01]  /*6760*/  F2FP.SATFINITE.E4M3.F32.PACK_AB_MERGE_C R119, R19, R14, RZ ;  /* 0x0000000e1377723e */ /* 0x000fe200048070ff */
[C---:B------:R-:W-:Y:S01]  /*6770*/  FFMA R28, R49.reuse, R51, R28 ;  /* 0x00000033311c7223 */ /* 0x040fe2000000001c */
[C---:B------:R-:W-:Y:S01]  /*6780*/  FFMA R29, R49.reuse, R50, R29 ;  /* 0x00000032311d7223 */ /* 0x040fe2000000001d */
[C---:B------:R-:W-:Y:S01]  /*6790*/  FFMA R30, R49.reuse, R77, R30 ;  /* 0x0000004d311e7223 */ /* 0x040fe2000000001e */
[----:B------:R-:W-:Y:S01]  /*67a0*/  FFMA R35, R49, R52, R35 ;  /* 0x0000003431237223 */ /* 0x000fe20000000023 */
[----:B------:R-:W-:Y:S02]  /*67b0*/  F2FP.SATFINITE.E4M3.F32.PACK_AB_MERGE_C R118, R9, R8, R118 ;  /* 0x000000080976723e */ /* 0x000fe40004807076 */
[----:B------:R-:W-:Y:S02]  /*67c0*/  F2FP.SATFINITE.E4M3.F32.PACK_AB_MERGE_C R119, R13, R12, R119 ;  /* 0x0000000c0d77723e */ /* 0x000fe40004807077 */
[----:B------:R-:W-:Y:S02]  /*67d0*/  F2FP.SATFINITE.E4M3.F32.PACK_AB_MERGE_C R120, R23, R18, RZ ;  /* 0x000000121778723e */ /* 0x000fe400048070ff */
[----:B------:R-:W-:Y:S01]  /*67e0*/  F2FP.SATFINITE.E4M3.F32.PACK_AB_MERGE_C R121, R27, R22, RZ ;  /* 0x000000161b79723e */ /* 0x000fe200048070ff */
[----:B------:R1:W-:Y:S01]  /*67f0*/  STS.128 [R100+UR49+0x2200], R116 ;  /* 0x0022007464007988 */ /* 0x0003e20008000c31 */
[----:B------:R-:W-:Y:S02]  /*6800*/  F2FP.SATFINITE.E4M3.F32.PACK_AB_MERGE_C R122, R31, R26, RZ ;  /* 0x0000001a1f7a723e */ /* 0x000fe400048070ff */
[----:B------:R-:W-:Y:S02]  /*6810*/  F2FP.SATFINITE.E4M3.F32.PACK_AB_MERGE_C R123, R35, R30, RZ ;  /* 0x0000001e237b723e */ /* 0x000fe400048070ff */
[----:B------:R-:W-:Y:S02]  /*6820*/  F2FP.SATFINITE.E4M3.F32.PACK_AB_MERGE_C R120, R17, R16, R120 ;  /* 0x000000101178723e */ /* 0x000fe40004807078 */
[----:B------:R-:W-:Y:S02]  /*6830*/  F2FP.SATFINITE.E4M3.F32.PACK_AB_MERGE_C R121, R21, R20, R121 ;  /* 0x000000141579723e */ /* 0x000fe40004807079 */
[----:B------:R-:W-:Y:S02]  /*6840*/  F2FP.SATFINITE.E4M3.F32.PACK_AB_MERGE_C R122, R25, R24, R122 ;  /* 0x00000018197a723e */ /* 0x000fe4000480707a */
[----:B------:R-:W-:Y:S02]  /*6850*/  F2FP.SATFINITE.E4M3.F32.PACK_AB_MERGE_C R123, R29, R28, R123 ;  /* 0x0000001c1d7b723e */ /* 0x000fe4000480707b */
[----:B------:R-:W-:Y:S03]  /*6860*/  LEA R125, R105, UR49, 0x3 ;  /* 0x00000031697d7c11 */ /* 0x000fe6000f8e18ff */
[----:B------:R1:W-:Y:S01]  /*6870*/  STS.128 [R113+0x2200], R120 ;  /* 0x0022007871007388 */ /* 0x0003e20000000c00 */
[----:B------:R-:W-:Y:S01]  /*6880*/  @!PT LDS RZ, [RZ] ;  /* 0x00000000fffff984 */ /* 0x000fe20000000800 */
[----:B------:R-:W-:Y:S01]  /*6890*/  @!PT LDS RZ, [RZ] ;  /* 0x00000000fffff984 */ /* 0x000fe20000000800 */
[----:B------:R-:W-:Y:S01]  /*68a0*/  @!PT LDS RZ, [RZ] ;  /* 0x00000000fffff984 */ /* 0x000fe20000000800 */
[----:B------:R-:W-:Y:S01]  /*68b0*/  @!PT LDS RZ, [RZ] ;  /* 0x00000000fffff984 */ /* 0x000fe20000000800 */
[----:B------:R2:W-:Y:S07]  /*68c0*/  MEMBAR.ALL.CTA ;  /* 0x0000000000007992 */ /* 0x0005ee0000008000 */
[----:B--2---:R-:W2:Y:S02]  /*68d0*/  FENCE.VIEW.ASYNC.S ;  /* 0x00000000000073c6 */ /* 0x004ea40000000000 */
[----:B--2---:R-:W-:Y:S06]  /*68e0*/  BAR.SYNC.DEFER_BLOCKING 0x1, 0x80 ;  /* 0x0042000000007b1d */ /* 0x004fec0000010000 */
[----:B------:R-:W-:Y:S05]  /*68f0*/  @P0 BRA `(.L_x_113) ;  /* 0x0000000000380947 */ /* 0x000fea0003800000 */
[----:B------:R-:W-:Y:S02]  /*6900*/  UIADD3 UR4, UPT, UPT, UR49, 0x2200, URZ ;  /* 0x0000220031047890 */ /* 0x000fe4000fffe0ff */
[----:B------:R-:W-:Y:S01]  /*6910*/  UIADD3 UR8, UP0, UPT, UR52, 0x680, URZ ;  /* 0x0000068034087890 */ /* 0x000fe2000ff1e0ff */
[----:B------:R-:W-:Y:S01]  /*6920*/  UMOV UR43, UR36 ;  /* 0x00000024002b7c82 */ /* 0x000fe20008000000 */
[----:B------:R-:W-:Y:S02]  /*6930*/  UIADD3 UR5, UPT, UPT, UR41, 0x40, URZ ;  /* 0x0000004029057890 */ /* 0x000fe4000fffe0ff */
[----:B------:R-:W-:Y:S01]  /*6940*/  MOV R108, UR4 ;  /* 0x00000004006c7c02 */ /* 0x000fe20008000f00 */
[----:B------:R-:W-:Y:S02]  /*6950*/  UIADD3.X UR9, UPT, UPT, URZ, UR53, URZ, UP0, !UPT ;  /* 0x00000035ff097290 */ /* 0x000fe400087fe4ff */
[----:B------:R-:W-:Y:S01]  /*6960*/  UIADD3 UR4, UPT, UPT, UR49, 0x2a00, URZ ;  /* 0x00002a0031047890 */ /* 0x000fe2000fffe0ff */
[----:B------:R-:W-:Y:S01]  /*6970*/  R2UR UR40, R108 ;  /* 0x000000006c2872ca */ /* 0x000fe200000e0000 */
[----:B------:R-:W-:Y:S01]  /*6980*/  UMOV UR6, UR42 ;  /* 0x0000002a00067c82 */ /* 0x000fe20008000000 */
[----:B------:R-:W-:Y:S11]  /*6990*/  UMOV UR7, UR36 ;  /* 0x0000002400077c82 */ /* 0x000ff60008000000 */
[----:B------:R2:W-:Y:S01]  /*69a0*/  UTMASTG.3D [UR40], [UR8] ;  /* 0x00000028080073b5 */ /* 0x0005e20008010000 */
[----:B------:R2:W-:Y:S01]  /*69b0*/  UTMASTG.3D [UR4], [UR8] ;  /* 0x00000004080073b5 */ /* 0x0005e20008010000 */
[----:B------:R0:W-:Y:S01]  /*69c0*/  UTMACMDFLUSH ;  /* 0x00000000000079b7 */ /* 0x0001e20000000000 */
[----:B--2---:R-:W-:Y:S04]  /*69d0*/  DEPBAR.LE SB0, 0x1 ;  /* 0x000080400000791a */ /* 0x004fe80000000000 */
.L_x_113:
[----:B------:R-:W-:Y:S05]  /*69e0*/  BSYNC.RECONVERGENT B0 ;  /* 0x0000000000007941 */ /* 0x000fea0003800200 */
.L_x_112:
[----:B------:R-:W-:Y:S06]  /*69f0*/  BAR.SYNC.DEFER_BLOCKING 0x1, 0x80 ;  /* 0x0042000000007b1d */ /* 0x000fec0000010000 */
[----:B------:R-:W2:Y:S01]  /*6a00*/  @P6 SYNCS.PHASECHK.TRANS64.TRYWAIT P0, [R125+URZ+0x40], R32 ;  /* 0x000040207d0065a7 */ /* 0x000ea200080011ff */
[----:B------:R-:W-:Y:S01]  /*6a10*/  BSSY B1, `(.L_x_114) ;  /* 0x0000020000017945 */ /* 0x000fe20003800000 */
[----:B--2---:R-:W-:Y:S03]  /*6a20*/  @P6 SEL R114, RZ, 0x1, !P0 ;  /* 0x00000001ff726807 */ /* 0x004fe60004000000 */
[----:B------:R-:W-:Y:S05]  /*6a30*/  @!P6 BRA `(.L_x_115) ;  /* 0x000000000074e947 */ /* 0x000fea0003800000 */
[----:B------:R-:W-:Y:S01]  /*6a40*/  ISETP.NE.AND P1, PT, R115, RZ, PT ;  /* 0x000000ff7300720c */ /* 0x000fe20003f25270 */
[----:B------:R-:W-:Y:S01]  /*6a50*/  BSSY B0, `(.L_x_116) ;  /* 0x0000009000007945 */ /* 0x000fe20003800000 */
[----:B------:R-:W-:Y:S11]  /*6a60*/  ISETP.NE.AND P0, PT, R114, RZ, PT ;  /* 0x000000ff7200720c */ /* 0x000ff60003f05270 */
[----:B------:R-:W-:Y:S05]  /*6a70*/  @P1 IMAD R0, R105, 0x1000, R100 ;  /* 0x0000100069001824 */ /* 0x000fea00078e0264 */
[----:B------:R-:W-:Y:S05]  /*6a80*/  @P1 IADD3 R3, PT, PT, R0, UR49, RZ ;  /* 0x0000003100031c10 */ /* 0x000fea000fffe0ff */
[----:B------:R-:W-:Y:S01]  /*6a90*/  @P1 IMAD.IADD R3, R3, 0x1, R124 ;  /* 0x0000000103031824 */ /* 0x000fe200078e027c */
[----:B------:R-:W-:Y:S06]  /*6aa0*/  @P0 BRA `(.L_x_117) ;  /* 0x00000000000c0947 */ /* 0x000fec0003800000 */
[----:B------:R-:W-:Y:S04]  /*6ab0*/  SHF.L.U32 R2, R104, 0x1f, RZ ;  /* 0x0000001f68027819 */ /* 0x000fe800000006ff */
[----:B------:R-:W2:Y:S02]  /*6ac0*/  SYNCS.PHASECHK.TRANS64.TRYWAIT P0, [R125+URZ+0x40], R2 ;  /* 0x000040027d0075a7 */ /* 0x000ea400080011ff */
[----:B--2---:R-:W-:Y:S05]  /*6ad0*/  @!P0 BRA `(.L_x_118) ;  /* 0x0000001800088947 */ /* 0x004fea0003800000 */
.L_x_117:
[----:B------:R-:W-:Y:S05]  /*6ae0*/  BSYNC B0 ;  /* 0x0000000000007941 */ /* 0x000fea0003800000 */
.L_x_116:
[----:B------:R-:W-:Y:S01]  /*6af0*/  ISETP.NE.AND P0, PT, R115, RZ, PT ;  /* 0x000000ff7300720c */ /* 0x000fe20003f05270 */
[----:B--2---:R-:W-:Y:S02]  /*6b00*/  VIADD R125, R125, 0x50 ;  /* 0x000000507d7d7836 */ /* 0x004fe40000000000 */
[----:B------:R-:W-:Y:S02]  /*6b10*/  IMAD.U32 R2, RZ, RZ, UR37 ;  /* 0x00000025ff027e24 */ /* 0x000fe4000f8e00ff */
[----:B------:R-:W-:Y:S03]  /*6b20*/  VIADD R105, R105, 0x1 ;  /* 0x0000000169697836 */ /* 0x000fe60000000000 */
[----:B------:R-:W-:Y:S05]  /*6b30*/  PRMT R2, R2, 0x654, R125 ;  /* 0x0000065402027816 */ /* 0x000fea000000007d */
[----:B------:R2:W3:Y:S04]  /*6b40*/  @P0 LDS.128 R80, [R0+UR49+0x200] ;  /* 0x0002003100500984 */ /* 0x0004e80008000c00 */
[----:B------:R2:W4:Y:S01]  /*6b50*/  @P0 LDS.128 R84, [R3+0x200] ;  /* 0x0002000003540984 */ /* 0x0005220000000c00 */
        /* <DEDUP_REMOVED lines=11> */
.L_x_115:
[----:B------:R-:W-:Y:S05]  /*6c10*/  BSYNC B1 ;  /* 0x0000000000017941 */ /* 0x000fea0003800000 */
.L_x_114:
[----:B--2---:R-:W-:Y:S05]  /*6c20*/  VIADD R3, R48, 0x20 ;  /* 0x0000002030037836 */ /* 0x004fea0000000000 */
[----:B------:R-:W-:Y:S04]  /*6c30*/  SHF.R.U32.HI R3, RZ, 0x15, R3 ;  /* 0x00000015ff037819 */ /* 0x000fe80000011603 */
[----:B------:R-:W-:Y:S11]  /*6c40*/  LOP3.LUT P0, RZ, R3, 0x3, R102, 0x48, !PT ;  /* 0x0000000303ff7812 */ /* 0x000ff60007804866 */
[----:B------:R-:W-:Y:S02]  /*6c50*/  @!UPT UIADD3 URZ, UPT, UPT, URZ, URZ, URZ ;  /* 0x000000fffffff290 */ /* 0x000fe4000fffe0ff */
[----:B------:R-:W-:Y:S05]  /*6c60*/  @!P0 BRA `(.L_x_119) ;  /* 0x0000000000408947 */ /* 0x000fea0003800000 */
[----:B------:R-:W2:Y:S01]  /*6c70*/  LDCU.64 UR8, c[0x4][0x70] ;  /* 0x01000e00ff0877ac */ /* 0x000ea20008000a00 */
[----:B------:R-:W-:Y:S01]  /*6c80*/  MOV R3, 0x0 ;  /* 0x0000000000037802 */ /* 0x000fe20000000f00 */
[----:B------:R-:W-:Y:S02]  /*6c90*/  HFMA2 R12, -RZ, RZ, 0, 5.9604644775390625e-08 ;  /* 0x00000001ff0c7431 */ /* 0x000fe400000001ff */
[----:B------:R-:W-:Y:S02]  /*6ca0*/  IMAD.MOV.U32 R8, RZ, RZ, 0x192 ;  /* 0x00000192ff087424 */ /* 0x000fe400078e00ff */
[----:B------:R-:W-:Y:S01]  /*6cb0*/  IMAD.MOV.U32 R13, RZ, RZ, RZ ;  /* 0x000000ffff0d7224 */ /* 0x000fe200078e00ff */
[----:B------:R-:W5:Y:S01]  /*6cc0*/  LDCU.64 UR6, c[0x4][0x78] ;  /* 0x01000f00ff0677ac */ /* 0x000f620008000a00 */
[----:B------:R-:W1:Y:S01]  /*6cd0*/  LDC.64 R2, c[0x4][R3] ;  /* 0x0100000003027b82 */ /* 0x000e620000000a00 */
[----:B------:R-:W3:Y:S01]  /*6ce0*/  LDCU.64 UR4, c[0x4][0x10] ;  /* 0x01000200ff0477ac */ /* 0x000ee20008000a00 */
[----:B--2---:R-:W-:Y:S01]  /*6cf0*/  MOV R5, UR9 ;  /* 0x0000000900057c02 */ /* 0x004fe20008000f00 */
[----:B------:R-:W-:Y:S01]  /*6d00*/  IMAD.U32 R4, RZ, RZ, UR8 ;  /* 0x00000008ff047e24 */ /* 0x000fe2000f8e00ff */
[----:B-----5:R-:W-:Y:S01]  /*6d10*/  MOV R7, UR7 ;  /* 0x0000000700077c02 */ /* 0x020fe20008000f00 */
[----:B------:R-:W-:Y:S01]  /*6d20*/  IMAD.U32 R6, RZ, RZ, UR6 ;  /* 0x00000006ff067e24 */ /* 0x000fe2000f8e00ff */
[----:B---3--:R-:W-:Y:S01]  /*6d30*/  MOV R11, UR5 ;  /* 0x00000005000b7c02 */ /* 0x008fe20008000f00 */
[----:B------:R-:W-:Y:S02]  /*6d40*/  IMAD.U32 R10, RZ, RZ, UR4 ;  /* 0x00000004ff0a7e24 */ /* 0x000fe4000f8e00ff */
[----:B------:R-:W-:Y:S07]  /*6d50*/  LEPC R20, `(.L_x_119) ;  /* 0x000000001014794e */ /* 0x000fee0000000000 */
[----:B-1--4-:R-:W-:Y:S05]  /*6d60*/  CALL.ABS.NOINC R2 ;  /* 0x0000000002007343 */ /* 0x012fea0003c00000 */
.L_x_119:
[----:B------:R-:W-:Y:S01]  /*6d70*/  ISETP.NE.AND P0, PT, R109, RZ, PT ;  /* 0x000000ff6d00720c */ /* 0x000fe20003f05270 */
[----:B------:R-:W-:Y:S05]  /*6d80*/  WARPSYNC.ALL ;  /* 0x0000000000007948 */ /* 0x000fea0003800000 */
[----:B------:R-:W-:Y:S01]  /*6d90*/  R2UR UR4, R48 ;  /* 0x00000000300472ca */ /* 0x000fe200000e0000 */
[----:B------:R-:W-:Y:S01]  /*6da0*/  BSSY.RECONVERGENT B0, `(.L_x_120) ;  /* 0x000009f000007945 */ /* 0x000fe20003800200 */
[-C--:B---3--:R-:W-:Y:S02]  /*6db0*/  F2FP.F16.E4M3.UNPACK_B R51, R80.reuse ;  /* 0x00000050ff33723e */ /* 0x088fe400020006ff */
[----:B------:R-:W-:Y:S02]  /*6dc0*/  F2FP.F16.E4M3.UNPACK_B R80, R80.H1 ;  /* 0x00000050ff50723e */ /* 0x000fe400030006ff */
[-C--:B------:R-:W-:Y:S01]  /*6dd0*/  F2FP.F16.E4M3.UNPACK_B R55, R81.reuse ;  /* 0x00000051ff37723e */ /* 0x080fe200020006ff */
[--C-:B------:R-:W-:Y:S01]  /*6de0*/  HADD2.F32 R50, -RZ, R51.reuse.H0_H0 ;  /* 0x20000033ff327230 */ /* 0x100fe20000004100 */
[----:B------:R-:W-:Y:S01]  /*6df0*/  F2FP.F16.E4M3.UNPACK_B R81, R81.H1 ;  /* 0x00000051ff51723e */ /* 0x000fe200030006ff */
[----:B------:R-:W-:Y:S01]  /*6e00*/  HADD2.F32 R52, -RZ, R51.H1_H1 ;  /* 0x30000033ff347230 */ /* 0x000fe20000004100 */
[-C--:B------:R-:W-:Y:S01]  /*6e10*/  F2FP.F16.E4M3.UNPACK_B R59, R82.reuse ;  /* 0x00000052ff3b723e */ /* 0x080fe200020006ff */
[--C-:B------:R-:W-:Y:S01]  /*6e20*/  HADD2.F32 R51, -RZ, R80.reuse.H0_H0 ;  /* 0x20000050ff337230 */ /* 0x100fe20000004100 */
[----:B------:R-:W-:Y:S01]  /*6e30*/  F2FP.F16.E4M3.UNPACK_B R82, R82.H1 ;  /* 0x00000052ff52723e */ /* 0x000fe200030006ff */
[----:B------:R-:W2:Y:S01]  /*6e40*/  LDTM.x32 R4, tmem[UR4+0x20] ;  /* 0x00002004000479ee */ /* 0x000ea200082c0000 */
[----:B------:R-:W-:Y:S01]  /*6e50*/  NOP ;  /* 0x0000000000007918 */ /* 0x000fe20000000000 */
[----:B------:R-:W-:Y:S01]  /*6e60*/  IADD3 R111, PT, PT, R111, 0xb0, RZ ;  /* 0x000000b06f6f7810 */ /* 0x000fe20007ffe0ff */
[--C-:B------:R-:W-:Y:S01]  /*6e70*/  HADD2.F32 R53, -RZ, R55.reuse.H0_H0 ;  /* 0x20000037ff357230 */ /* 0x100fe20000004100 */
[----:B------:R-:W-:Y:S01]  /*6e80*/  F2FP.F16.E4M3.UNPACK_B R63, R83 ;  /* 0x00000053ff3f723e */ /* 0x000fe200020006ff */
[----:B------:R-:W-:Y:S01]  /*6e90*/  HADD2.F32 R56, -RZ, R55.H1_H1 ;  /* 0x30000037ff387230 */ /* 0x000fe20000004100 */
[----:B------:R-:W-:Y:S01]  /*6ea0*/  LOP3.LUT R111, R111, 0xfefffff8, RZ, 0xc0, !PT ;  /* 0xfefffff86f6f7812 */ /* 0x000fe200078ec0ff */
[--C-:B------:R-:W-:Y:S01]  /*6eb0*/  HADD2.F32 R57, -RZ, R59.reuse.H0_H0 ;  /* 0x2000003bff397230 */ /* 0x100fe20000004100 */
[----:B----4-:R-:W-:Y:S01]  /*6ec0*/  F2FP.F16.E4M3.UNPACK_B R67, R84 ;  /* 0x00000054ff43723e */ /* 0x010fe200020006ff */
[----:B------:R-:W-:Y:S01]  /*6ed0*/  HADD2.F32 R60, -RZ, R59.H1_H1 ;  /* 0x3000003bff3c7230 */ /* 0x000fe20000004100 */
[----:B--2---:R2:W-:Y:S01]  /*6ee0*/  SYNCS.ARRIVE.TRANS64.RED.A1T0 RZ, [R111+URZ], RZ ;  /* 0x000000ff6fff79a7 */ /* 0x0045e200081004ff */
[--C-:B------:R-:W-:Y:S01]  /*6ef0*/  HADD2.F32 R61, -RZ, R63.reuse.H0_H0 ;  /* 0x2000003fff3d7230 */ /* 0x100fe20000004100 */
[----:B------:R-:W-:Y:S01]  /*6f00*/  F2FP.F16.E4M3.UNPACK_B R71, R85 ;  /* 0x00000055ff47723e */ /* 0x000fe200020006ff */
[----:B------:R-:W-:Y:S01]  /*6f10*/  HADD2.F32 R64, -RZ, R63.H1_H1 ;  /* 0x3000003fff407230 */ /* 0x000fe20000004100 */
[----:B------:R-:W-:Y:S01]  /*6f20*/  F2FP.F16.E4M3.UNPACK_B R75, R86 ;  /* 0x00000056ff4b723e */ /* 0x000fe200020006ff */
[--C-:B------:R-:W-:Y:S01]  /*6f30*/  HADD2.F32 R65, -RZ, R67.reuse.H0_H0 ;  /* 0x20000043ff417230 */ /* 0x100fe20000004100 */
[----:B------:R-:W-:Y:S01]  /*6f40*/  F2FP.F16.E4M3.UNPACK_B R79, R87 ;  /* 0x00000057ff4f723e */ /* 0x000fe200020006ff */
[----:B------:R-:W-:Y:S01]  /*6f50*/  HADD2.F32 R68, -RZ, R67.H1_H1 ;  /* 0x30000043ff447230 */ /* 0x000fe20000004100 */
[----:B------:R-:W-:Y:S01]  /*6f60*/  F2FP.F16.E4M3.UNPACK_B R83, R83.H1 ;  /* 0x00000053ff53723e */ /* 0x000fe200030006ff */
[--C-:B------:R-:W-:Y:S01]  /*6f70*/  HADD2.F32 R69, -RZ, R71.reuse.H0_H0 ;  /* 0x20000047ff457230 */ /* 0x100fe20000004100 */
[----:B------:R-:W-:Y:S01]  /*6f80*/  F2FP.F16.E4M3.UNPACK_B R84, R84.H1 ;  /* 0x00000054ff54723e */ /* 0x000fe200030006ff */
[----:B------:R-:W-:Y:S01]  /*6f90*/  HADD2.F32 R71, -RZ, R71.H1_H1 ;  /* 0x30000047ff477230 */ /* 0x000fe20000004100 */
[----:B------:R-:W-:Y:S01]  /*6fa0*/  F2FP.F16.E4M3.UNPACK_B R85, R85.H1 ;  /* 0x00000055ff55723e */ /* 0x000fe200030006ff */
[--C-:B------:R-:W-:Y:S02]  /*6fb0*/  HADD2.F32 R73, -RZ, R75.reuse.H0_H0 ;  /* 0x2000004bff497230 */ /* 0x100fe40000004100 */
[C---:B------:R-:W-:Y:S01]  /*6fc0*/  FMUL R4, R46.reuse, R4 ;  /* 0x000000042e047220 */ /* 0x040fe20000400000 */
        /* <DEDUP_REMOVED lines=16> */
[--C-:B------:R-:W-:Y:S02]  /*70d0*/  HADD2.F32 R77, -RZ, R79.reuse.H0_H0 ;  /* 0x2000004fff4d7230 */ /* 0x100fe40000004100 */
[C---:B------:R-:W-:Y:S01]  /*70e0*/  FMUL R28, R46.reuse, R32 ;  /* 0x000000202e1c7220 */ /* 0x040fe20000400000 */
[C---:B------:R-:W-:Y:S01]  /*70f0*/  FMUL R29, R46.reuse, R33 ;  /* 0x000000212e1d7220 */ /* 0x040fe20000400000 */
[----:B------:R-:W-:Y:S02]  /*7100*/  HADD2.F32 R54, -RZ, R80.H1_H1 ;  /* 0x30000050ff367230 */ /* 0x000fe40000004100 */
[C---:B------:R-:W-:Y:S01]  /*7110*/  FMUL R6, R46.reuse, R6 ;  /* 0x000000062e067220 */ /* 0x040fe20000400000 */
[----:B------:R-:W-:Y:S02]  /*7120*/  HADD2.F32 R80, -RZ, R79.H1_H1 ;  /* 0x3000004fff507230 */ /* 0x000fe40000004100 */
[C---:B------:R-:W-:Y:S01]  /*7130*/  FMUL R7, R46.reuse, R7 ;  /* 0x000000072e077220 */ /* 0x040fe20000400000 */
[--C-:B------:R-:W-:Y:S02]  /*7140*/  HADD2.F32 R55, -RZ, R81.reuse.H0_H0 ;  /* 0x20000051ff377230 */ /* 0x100fe40000004100 */
[C---:B------:R-:W-:Y:S01]  /*7150*/  FFMA R6, R49.reuse, R51, R6 ;  /* 0x0000003331067223 */ /* 0x040fe20000000006 */
[----:B------:R-:W-:Y:S02]  /*7160*/  HADD2.F32 R58, -RZ, R81.H1_H1 ;  /* 0x30000051ff3a7230 */ /* 0x000fe40000004100 */
[C---:B------:R-:W-:Y:S01]  /*7170*/  FFMA R7, R49.reuse, R54, R7 ;  /* 0x0000003631077223 */ /* 0x040fe20000000007 */
[C---:B------:R-:W-:Y:S01]  /*7180*/  FFMA R8, R49.reuse, R53, R8 ;  /* 0x0000003531087223 */ /* 0x040fe20000000008 */
[----:B------:R-:W-:Y:S01]  /*7190*/  FFMA R9, R49, R56, R9 ;  /* 0x0000003831097223 */ /* 0x000fe20000000009 */
[C---:B------:R-:W-:Y:S01]  /*71a0*/  FMUL R10, R46.reuse, R10 ;  /* 0x0000000a2e0a7220 */ /* 0x040fe20000400000 */
[C---:B------:R-:W-:Y:S01]  /*71b0*/  FMUL R11, R46.reuse, R11 ;  /* 0x0000000b2e0b7220 */ /* 0x040fe20000400000 */
[--C-:B------:R-:W-:Y:S01]  /*71c0*/  HADD2.F32 R59, -RZ, R82.reuse.H0_H0 ;  /* 0x20000052ff3b7230 */ /* 0x100fe20000004100 */
[----:B-1----:R-:W-:Y:S01]  /*71d0*/  F2FP.SATFINITE.E4M3.F32.PACK_AB_MERGE_C R116, R7, R6, RZ ;  /* 0x000000060774723e */ /* 0x002fe200048070ff */
[C---:B------:R-:W-:Y:S01]  /*71e0*/  FFMA R10, R49.reuse, R55, R10 ;  /* 0x00000037310a7223 */ /* 0x040fe2000000000a */
[C---:B------:R-:W-:Y:S01]  /*71f0*/  FFMA R11, R49.reuse, R58, R11 ;  /* 0x0000003a310b7223 */ /* 0x040fe2000000000b */
[C---:B------:R-:W-:Y:S01]  /*7200*/  FFMA R12, R49.reuse, R57, R12 ;  /* 0x00000039310c7223 */ /* 0x040fe2000000000c */
[----:B------:R-:W-:Y:S01]  /*7210*/  F2FP.F16.E4M3.UNPACK_B R86, R86.H1 ;  /* 0x00000056ff56723e */ /* 0x000fe200030006ff */
[----:B------:R-:W-:Y:S01]  /*7220*/  FFMA R13, R49, R60, R13 ;  /* 0x0000003c310d7223 */ /* 0x000fe2000000000d */
[----:B------:R-:W-:Y:S01]  /*7230*/  F2FP.SATFINITE.E4M3.F32.PACK_AB_MERGE_C R116, R5, R4, R116 ;  /* 0x000000040574723e */ /* 0x000fe20004807074 */
[----:B------:R-:W-:Y:S01]  /*7240*/  HADD2.F32 R62, -RZ, R82.H1_H1 ;  /* 0x30000052ff3e7230 */ /* 0x000fe20000004100 */
[----:B------:R-:W-:Y:S01]  /*7250*/  F2FP.SATFINITE.E4M3.F32.PACK_AB_MERGE_C R117, R11, R10, RZ ;  /* 0x0000000a0b75723e */ /* 0x000fe200048070ff */
[C---:B------:R-:W-:Y:S01]  /*7260*/  FMUL R14, R46.reuse, R14 ;  /* 0x0000000e2e0e7220 */ /* 0x040fe20000400000 */
[C---:B------:R-:W-:Y:S01]  /*7270*/  FMUL R15, R46.reuse, R15 ;  /* 0x0000000f2e0f7220 */ /* 0x040fe20000400000 */
[--C-:B------:R-:W-:Y:S01]  /*7280*/  HADD2.F32 R63, -RZ, R83.reuse.H0_H0 ;  /* 0x20000053ff3f7230 */ /* 0x100fe20000004100 */
[----:B------:R-:W-:Y:S01]  /*7290*/  F2FP.SATFINITE.E4M3.F32.PACK_AB_MERGE_C R117, R9, R8, R117 ;  /* 0x000000080975723e */ /* 0x000fe20004807075 */
[C---:B------:R-:W-:Y:S01]  /*72a0*/  FFMA R14, R49.reuse, R59, R14 ;  /* 0x0000003b310e7223 */ /* 0x040fe2000000000e */
[C---:B------:R-:W-:Y:S01]  /*72b0*/  FFMA R15, R49.reuse, R62, R15 ;  /* 0x0000003e310f7223 */ /* 0x040fe2000000000f */
[C---:B------:R-:W-:Y:S01]  /*72c0*/  FFMA R16, R49.reuse, R61, R16 ;  /* 0x0000003d31107223 */ /* 0x040fe20000000010 */
[C---:B------:R-:W-:Y:S01]  /*72d0*/  FFMA R17, R49.reuse, R64, R17 ;  /* 0x0000004031117223 */ /* 0x040fe20000000011 */
[----:B------:R-:W-:Y:S02]  /*72e0*/  HADD2.F32 R66, -RZ, R83.H1_H1 ;  /* 0x30000053ff427230 */ /* 0x000fe40000004100 */
[C---:B------:R-:W-:Y:S01]  /*72f0*/  FMUL R18, R46.reuse, R18 ;  /* 0x000000122e127220 */ /* 0x040fe20000400000 */
[C---:B------:R-:W-:Y:S01]  /*7300*/  FMUL R19, R46.reuse, R19 ;  /* 0x000000132e137220 */ /* 0x040fe20000400000 */
[--C-:B------:R-:W-:Y:S02]  /*7310*/  HADD2.F32 R67, -RZ, R84.reuse.H0_H0 ;  /* 0x20000054ff437230 */ /* 0x100fe40000004100 */
[C---:B------:R-:W-:Y:S01]  /*7320*/  FMUL R22, R46.reuse, R22 ;  /* 0x000000162e167220 */ /* 0x040fe20000400000 */
[C---:B------:R-:W-:Y:S01]  /*7330*/  FFMA R18, R49.reuse, R63, R18 ;  /* 0x0000003f31127223 */ /* 0x040fe20000000012 */
[----:B------:R-:W-:Y:S02]  /*7340*/  HADD2.F32 R70, -RZ, R84.H1_H1 ;  /* 0x30000054ff467230 */ /* 0x000fe40000004100 */
        /* <DEDUP_REMOVED lines=11> */
[----:B------:R-:W-:Y:S01]  /*7400*/  F2FP.F16.E4M3.UNPACK_B R87, R87.H1 ;  /* 0x00000057ff57723e */ /* 0x000fe200030006ff */
        /* <DEDUP_REMOVED lines=16> */
[----:B------:R-:W-:Y:S01]  /*7510*/  FFMA R28, R49, R77, R28 ;  /* 0x0000004d311c7223 */ /* 0x000fe2000000001c */
[----:B------:R-:W-:Y:S01]  /*7520*/  F2FP.SATFINITE.E4M3.F32.PACK_AB_MERGE_C R119, R19, R18, RZ ;  /* 0x000000121377723e */ /* 0x000fe200048070ff */
        /* <DEDUP_REMOVED lines=14> */
[----:B--2---:R-:W-:Y:S03]  /*7610*/  IADD3 R111, PT, PT, R44, 0x1, RZ ;  /* 0x000000012c6f7810 */ /* 0x004fe60007ffe0ff */
        /* <DEDUP_REMOVED lines=9> */
[----:B------:R-:W-:Y:S02]  /*76b0*/  UIADD3 UR12, UP0, UPT, UR52, 0x680, URZ ;  /* 0x00000680340c7890 */ /* 0x000fe4000ff1e0ff */
[----:B------:R-:W-:Y:S02]  /*76c0*/  UIADD3 UR9, UPT, UPT, UR41, 0x20, URZ ;  /* 0x0000002029097890 */ /* 0x000fe4000fffe0ff */
[----:B------:R-:W-:Y:S02]  /*76d0*/  UIADD3 UR8, UPT, UPT, UR49, 0x3200, URZ ;  /* 0x0000320031087890 */ /* 0x000fe4000fffe0ff */
[----:B------:R-:W-:Y:S01]  /*76e0*/  UIADD3.X UR13, UPT, UPT, URZ, UR53, URZ, UP0, !UPT ;  /* 0x00000035ff0d7290 */ /* 0x000fe200087fe4ff */
[----:B------:R-:W-:Y:S01]  /*76f0*/  UMOV UR10, UR42 ;  /* 0x0000002a000a7c82 */ /* 0x000fe20008000000 */
[----:B------:R-:W-:Y:S01]  /*7700*/  UMOV UR11, UR36 ;  /* 0x00000024000b7c82 */ /* 0x000fe20008000000 */
[----:B------:R-:W-:Y:S02]  /*7710*/  UIADD3 UR5, UPT, UPT, UR41, 0x60, URZ ;  /* 0x0000006029057890 */ /* 0x000fe4000fffe0ff */
[----:B------:R-:W-:Y:S01]  /*7720*/  UIADD3 UR4, UPT, UPT, UR49, 0x3a00, URZ ;  /* 0x00003a0031047890 */ /* 0x000fe2000fffe0ff */
[----:B------:R-:W-:Y:S03]  /*7730*/  UMOV UR6, UR42 ;  /* 0x0000002a00067c82 */ /* 0x000fe60008000000 */
[----:B------:R2:W-:Y:S01]  /*7740*/  UTMASTG.3D [UR8], [UR12] ;  /* 0x000000080c0073b5 */ /* 0x0005e20008010000 */
[----:B------:R-:W-:Y:S04]  /*7750*/  UMOV UR7, UR36 ;  /* 0x0000002400077c82 */ /* 0x000fe80008000000 */
[----:B------:R2:W-:Y:S01]  /*7760*/  UTMASTG.3D [UR4], [UR12] ;  /* 0x000000040c0073b5 */ /* 0x0005e20008010000 */
[----:B------:R0:W-:Y:S01]  /*7770*/  UTMACMDFLUSH ;  /* 0x00000000000079b7 */ /* 0x0001e20000000000 */
[----:B--2---:R-:W-:Y:S04]  /*7780*/  DEPBAR.LE SB0, 0x1 ;  /* 0x000080400000791a */ /* 0x004fe80000000000 */
.L_x_121:
[----:B------:R-:W-:Y:S05]  /*7790*/  BSYNC.RECONVERGENT B0 ;  /* 0x0000000000007941 */ /* 0x000fea0003800200 */
.L_x_120:
[----:B------:R-:W-:Y:S01]  /*77a0*/  BAR.SYNC.DEFER_BLOCKING 0x1, 0x80 ;  /* 0x0042000000007b1d */ /* 0x000fe20000010000 */
[----:B------:R-:W-:Y:S01]  /*77b0*/  ISETP.NE.AND P2, PT, R110, RZ, PT ;  /* 0x000000ff6e00720c */ /* 0x000fe20003f45270 */
[----:B------:R-:W-:Y:S01]  /*77c0*/  IMAD.IADD R20, R43, 0x1, R94 ;  /* 0x000000012b147824 */ /* 0x000fe200078e025e */
[----:B------:R-:W-:Y:S01]  /*77d0*/  ISETP.NE.AND P0, PT, R112, 0x2, PT ;  /* 0x000000027000780c */ /* 0x000fe20003f05270 */
[----:B------:R-:W-:Y:S01]  /*77e0*/  IMAD.IADD R21, R45, 0x1, R96 ;  /* 0x000000012d157824 */ /* 0x000fe200078e0260 */
[----:B------:R-:W-:Y:S02]  /*77f0*/  ISETP.NE.AND P1, PT, R111, 0x4, PT ;  /* 0x000000046f00780c */ /* 0x000fe40003f25270 */
[----:B------:R-:W-:Y:S02]  /*7800*/  SEL R3, RZ, 0x1, P0 ;  /* 0x00000001ff037807 */ /* 0x000fe40000000000 */
[----:B------:R-:W-:Y:S02]  /*7810*/  SEL R0, RZ, 0x1, P1 ;  /* 0x00000001ff007807 */ /* 0x000fe40000800000 */
[----:B------:R-:W-:Y:S02]  /*7820*/  LOP3.LUT R106, R106, R3, RZ, 0x3c, !PT ;  /* 0x000000036a6a7212 */ /* 0x000fe400078e3cff */
[----:B------:R-:W-:Y:S02]  /*7830*/  LOP3.LUT R107, R107, R0, RZ, 0x3c, !PT ;  /* 0x000000006b6b7212 */ /* 0x000fe400078e3cff */
[----:B------:R-:W-:Y:S02]  /*7840*/  @P2 R2UR UR36, R103 ;  /* 0x00000000672422ca */ /* 0x000fe400000e0000 */
[----:B------:R-:W-:Y:S02]  /*7850*/  SEL R112, R112, RZ, P0 ;  /* 0x000000ff70707207 */ /* 0x000fe40000000000 */
[----:B------:R-:W-:Y:S01]  /*7860*/  SEL R44, R111, RZ, P1 ;  /* 0x000000ff6f2c7207 */ /* 0x000fe20000800000 */
[----:B------:R-:W-:Y:S10]  /*7870*/  @P2 BRA `(.L_x_122) ;  /* 0xffffffd400dc2947 */ /* 0x000ff4000383ffff */
[----:B------:R-:W-:Y:S05]  /*7880*/  EXIT ;  /* 0x000000000000794d */ /* 0x000fea0003800000 */
.L_x_24:
[----:B--2---:R2:W4:Y:S02]  /*7890*/  SYNCS.PHASECHK.TRANS64.TRYWAIT P0, [R3+URZ+0xe0], R2 ;  /* 0x0000e002030075a7 */ /* 0x00452400080011ff */
[----:B----4-:R-:W-:Y:S05]  /*78a0*/  @!P0 NANOSLEEP.SYNCS 0x989680 ;  /* 0x009896800000895d */ /* 0x010fea0003900000 */
[----:B------:R-:W4:Y:S02]  /*78b0*/  @!P0 SYNCS.PHASECHK.TRANS64 P0, [R3+URZ+0xe0], R2 ;  /* 0x0000e002030085a7 */ /* 0x000f2400080010ff */
[----:B----4-:R-:W-:Y:S05]  /*78c0*/  @!P0 BRA `(.L_x_24) ;  /* 0xfffffffc00f08947 */ /* 0x010fea000383ffff */
[----:B------:R-:W-:Y:S05]  /*78d0*/  BRA `(.L_x_123) ;  /* 0xffffff9c00bc7947 */ /* 0x000fea000383ffff */
.L_x_27:
[----:B-1----:R-:W-:-:S07]  /*78e0*/  MOV R2, UR33 ;  /* 0x0000002100027c02 */ /* 0x002fce0008000f00 */
.L_x_124:
[----:B-1----:R1:W2:Y:S02]  /*78f0*/  SYNCS.PHASECHK.TRANS64.TRYWAIT P0, [R2+URZ+0x20], R5 ;  /* 0x00002005020075a7 */ /* 0x0022a400080011ff */
[----:B--2---:R-:W-:Y:S05]  /*7900*/  @!P0 NANOSLEEP.SYNCS 0x989680 ;  /* 0x009896800000895d */ /* 0x004fea0003900000 */
[----:B------:R-:W2:Y:S02]  /*7910*/  @!P0 SYNCS.PHASECHK.TRANS64 P0, [R2+URZ+0x20], R5 ;  /* 0x00002005020085a7 */ /* 0x000ea400080010ff */
[----:B--2---:R-:W-:Y:S05]  /*7920*/  @!P0 BRA `(.L_x_124) ;  /* 0xfffffffc00f08947 */ /* 0x004fea000383ffff */
[----:B------:R-:W-:Y:S05]  /*7930*/  BRA `(.L_x_26) ;  /* 0xffffffa000207947 */ /* 0x000fea000383ffff */
.L_x_34:
[----:B-1----:R-:W-:-:S07]  /*7940*/  MOV R2, UR17 ;  /* 0x0000001100027c02 */ /* 0x002fce0008000f00 */
.L_x_125:
[----:B-1----:R1:W2:Y:S02]  /*7950*/  SYNCS.PHASECHK.TRANS64.TRYWAIT P0, [R2+URZ+0x20], R5 ;  /* 0x00002005020075a7 */ /* 0x0022a400080011ff */
[----:B--2---:R-:W-:Y:S05]  /*7960*/  @!P0 NANOSLEEP.SYNCS 0x989680 ;  /* 0x009896800000895d */ /* 0x004fea0003900000 */
[----:B------:R-:W2:Y:S02]  /*7970*/  @!P0 SYNCS.PHASECHK.TRANS64 P0, [R2+URZ+0x20], R5 ;  /* 0x00002005020085a7 */ /* 0x000ea400080010ff */
[----:B--2---:R-:W-:Y:S05]  /*7980*/  @!P0 BRA `(.L_x_125) ;  /* 0xfffffffc00f08947 */ /* 0x004fea000383ffff */
[----:B------:R-:W-:Y:S05]  /*7990*/  BRA `(.L_x_33) ;  /* 0xffffffa000d87947 */ /* 0x000fea000383ffff */
.L_x_39:
[----:B-1----:R1:W2:Y:S02]  /*79a0*/  SYNCS.PHASECHK.TRANS64.TRYWAIT P0, [R2+URZ+0x70], R3 ;  /* 0x00007003020075a7 */ /* 0x0022a400080011ff */
[----:B--2---:R-:W-:Y:S05]  /*79b0*/  @!P0 NANOSLEEP.SYNCS 0x989680 ;  /* 0x009896800000895d */ /* 0x004fea0003900000 */
[----:B------:R-:W2:Y:S02]  /*79c0*/  @!P0 SYNCS.PHASECHK.TRANS64 P0, [R2+URZ+0x70], R3 ;  /* 0x00007003020085a7 */ /* 0x000ea400080010ff */
[----:B--2---:R-:W-:Y:S05]  /*79d0*/  @!P0 BRA `(.L_x_39) ;  /* 0xfffffffc00f08947 */ /* 0x004fea000383ffff */
[----:B------:R-:W-:Y:S05]  /*79e0*/  BRA `(.L_x_126) ;  /* 0xffffffa400787947 */ /* 0x000fea000383ffff */
.L_x_43:
[----:B---3--:R-:W-:-:S07]  /*79f0*/  MOV R0, UR4 ;  /* 0x0000000400007c02 */ /* 0x008fce0008000f00 */
.L_x_127:
[----:B-1----:R1:W2:Y:S02]  /*7a00*/  SYNCS.PHASECHK.TRANS64.TRYWAIT P0, [R0+URZ], R3 ;  /* 0x00000003000075a7 */ /* 0x0022a400080011ff */
[----:B--2---:R-:W-:Y:S05]  /*7a10*/  @!P0 NANOSLEEP.SYNCS 0x989680 ;  /* 0x009896800000895d */ /* 0x004fea0003900000 */
[----:B------:R-:W2:Y:S02]  /*7a20*/  @!P0 SYNCS.PHASECHK.TRANS64 P0, [R0+URZ], R3 ;  /* 0x00000003000085a7 */ /* 0x000ea400080010ff */
[----:B--2---:R-:W-:Y:S05]  /*7a30*/  @!P0 BRA `(.L_x_127) ;  /* 0xfffffffc00f08947 */ /* 0x004fea000383ffff */
[----:B------:R-:W-:Y:S05]  /*7a40*/  BRA `(.L_x_128) ;  /* 0xffffffa800e87947 */ /* 0x000fea000383ffff */
.L_x_44:
[----:B---3--:R-:W-:-:S07]  /*7a50*/  MOV R0, UR4 ;  /* 0x0000000400007c02 */ /* 0x008fce0008000f00 */
.L_x_129:
[----:B-1----:R1:W2:Y:S02]  /*7a60*/  SYNCS.PHASECHK.TRANS64.TRYWAIT P0, [R0+URZ], R3 ;  /* 0x00000003000075a7 */ /* 0x0022a400080011ff */
[----:B--2---:R-:W-:Y:S05]  /*7a70*/  @!P0 NANOSLEEP.SYNCS 0x989680 ;  /* 0x009896800000895d */ /* 0x004fea0003900000 */
[----:B------:R-:W2:Y:S02]  /*7a80*/  @!P0 SYNCS.PHASECHK.TRANS64 P0, [R0+URZ], R3 ;  /* 0x00000003000085a7 */ /* 0x000ea400080010ff */
[----:B--2---:R-:W-:Y:S05]  /*7a90*/  @!P0 BRA `(.L_x_129) ;  /* 0xfffffffc00f08947 */ /* 0x004fea000383ffff */
[----:B------:R-:W-:Y:S05]  /*7aa0*/  BRA `(.L_x_130) ;  /* 0xffffffa800f47947 */ /* 0x000fea000383ffff */
.L_x_45:
[----:B---3--:R-:W-:-:S07]  /*7ab0*/  MOV R0, UR4 ;  /* 0x0000000400007c02 */ /* 0x008fce0008000f00 */
.L_x_131:
[----:B-1----:R1:W2:Y:S02]  /*7ac0*/  SYNCS.PHASECHK.TRANS64.TRYWAIT P0, [R0+URZ], R3 ;  /* 0x00000003000075a7 */ /* 0x0022a400080011ff */
[----:B--2---:R-:W-:Y:S05]  /*7ad0*/  @!P0 NANOSLEEP.SYNCS 0x989680 ;  /* 0x009896800000895d */ /* 0x004fea0003900000 */
[----:B------:R-:W2:Y:S02]  /*7ae0*/  @!P0 SYNCS.PHASECHK.TRANS64 P0, [R0+URZ], R3 ;  /* 0x00000003000085a7 */ /* 0x000ea400080010ff */
[----:B--2---:R-:W-:Y:S05]  /*7af0*/  @!P0 BRA `(.L_x_131) ;  /* 0xfffffffc00f08947 */ /* 0x004fea000383ffff */
[----:B------:R-:W-:Y:S05]  /*7b00*/  BRA `(.L_x_132) ;  /* 0xffffffac00007947 */ /* 0x000fea000383ffff */
.L_x_48:
[----:B-1----:R1:W2:Y:S02]  /*7b10*/  SYNCS.PHASECHK.TRANS64.TRYWAIT P0, [R0+URZ+0xd0], R5 ;  /* 0x0000d005000075a7 */ /* 0x0022a400080011ff */
[----:B--2---:R-:W-:Y:S05]  /*7b20*/  @!P0 NANOSLEEP.SYNCS 0x989680 ;  /* 0x009896800000895d */ /* 0x004fea0003900000 */
[----:B------:R-:W2:Y:S02]  /*7b30*/  @!P0 SYNCS.PHASECHK.TRANS64 P0, [R0+URZ+0xd0], R5 ;  /* 0x0000d005000085a7 */ /* 0x000ea400080010ff */
[----:B--2---:R-:W-:Y:S05]  /*7b40*/  @!P0 BRA `(.L_x_48) ;  /* 0xfffffffc00f08947 */ /* 0x004fea000383ffff */
[----:B------:R-:W-:Y:S05]  /*7b50*/  BRA `(.L_x_133) ;  /* 0xffffffac00607947 */ /* 0x000fea000383ffff */
.L_x_49:
[----:B------:R-:W-:-:S07]  /*7b60*/  MOV R0, UR5 ;  /* 0x0000000500007c02 */ /* 0x000fce0008000f00 */
.L_x_134:
[----:B-1----:R1:W2:Y:S02]  /*7b70*/  SYNCS.PHASECHK.TRANS64.TRYWAIT P0, [R0+URZ+0x80], R7 ;  /* 0x00008007000075a7 */ /* 0x0022a400080011ff */
[----:B--2---:R-:W-:Y:S05]  /*7b80*/  @!P0 NANOSLEEP.SYNCS 0x989680 ;  /* 0x009896800000895d */ /* 0x004fea0003900000 */
[----:B------:R-:W2:Y:S02]  /*7b90*/  @!P0 SYNCS.PHASECHK.TRANS64 P0, [R0+URZ+0x80], R7 ;  /* 0x00008007000085a7 */ /* 0x000ea400080010ff */
[----:B--2---:R-:W-:Y:S05]  /*7ba0*/  @!P0 BRA `(.L_x_134) ;  /* 0xfffffffc00f08947 */ /* 0x004fea000383ffff */
[----:B------:R-:W-:Y:S05]  /*7bb0*/  BRA `(.L_x_135) ;  /* 0xffffffac00707947 */ /* 0x000fea000383ffff */
.L_x_50:
[----:B-1----:R1:W2:Y:S02]  /*7bc0*/  SYNCS.PHASECHK.TRANS64.TRYWAIT P1, [R0+URZ+0x70], R5 ;  /* 0x00007005000075a7 */ /* 0x0022a400080211ff */
[----:B--2---:R-:W-:Y:S05]  /*7bd0*/  @!P1 NANOSLEEP.SYNCS 0x989680 ;  /* 0x009896800000995d */ /* 0x004fea0003900000 */
[----:B------:R-:W2:Y:S02]  /*7be0*/  @!P1 SYNCS.PHASECHK.TRANS64 P1, [R0+URZ+0x70], R5 ;  /* 0x00007005000095a7 */ /* 0x000ea400080210ff */
[----:B--2---:R-:W-:Y:S05]  /*7bf0*/  @!P1 BRA `(.L_x_50) ;  /* 0xfffffffc00f09947 */ /* 0x004fea000383ffff */
[----:B------:R-:W-:Y:S05]  /*7c00*/  BRA `(.L_x_136) ;  /* 0xffffffac00a07947 */ /* 0x000fea000383ffff */
.L_x_53:
[----:B------:R-:W-:-:S07]  /*7c10*/  MOV R0, UR5 ;  /* 0x0000000500007c02 */ /* 0x000fce0008000f00 */
.L_x_137:
[----:B-1----:R1:W2:Y:S02]  /*7c20*/  SYNCS.PHASECHK.TRANS64.TRYWAIT P0, [R0+URZ+0x80], R3 ;  /* 0x00008003000075a7 */ /* 0x0022a400080011ff */
[----:B--2---:R-:W-:Y:S05]  /*7c30*/  @!P0 NANOSLEEP.SYNCS 0x989680 ;  /* 0x009896800000895d */ /* 0x004fea0003900000 */
[----:B------:R-:W2:Y:S02]  /*7c40*/  @!P0 SYNCS.PHASECHK.TRANS64 P0, [R0+URZ+0x80], R3 ;  /* 0x00008003000085a7 */ /* 0x000ea400080010ff */
[----:B--2---:R-:W-:Y:S05]  /*7c50*/  @!P0 BRA `(.L_x_137) ;  /* 0xfffffffc00f08947 */ /* 0x004fea000383ffff */
[----:B------:R-:W-:Y:S05]  /*7c60*/  BRA `(.L_x_52) ;  /* 0xffffffac00f47947 */ /* 0x000fea000383ffff */
.L_x_62:
[----:B-1----:R-:W-:-:S04]  /*7c70*/  MOV R4, UR6 ;  /* 0x0000000600047c02 */ /* 0x002fc80008000f00 */
[----:B------:R1:W2:Y:S03]  /*7c80*/  SYNCS.PHASECHK.TRANS64.TRYWAIT P0, [R4+URZ+0x8], R5 ;  /* 0x00000805040075a7 */ /* 0x0002a600080011ff */
[----:B--2---:R-:W-:Y:S05]  /*7c90*/  @!P0 NANOSLEEP.SYNCS 0x989680 ;  /* 0x009896800000895d */ /* 0x004fea0003900000 */
[----:B------:R-:W2:Y:S02]  /*7ca0*/  @!P0 SYNCS.PHASECHK.TRANS64 P0, [R4+URZ+0x8], R5 ;  /* 0x00000805040085a7 */ /* 0x000ea400080010ff */
[----:B--2---:R-:W-:Y:S05]  /*7cb0*/  @!P0 BRA `(.L_x_62) ;  /* 0xfffffffc00ec8947 */ /* 0x004fea000383ffff */
[----:B------:R-:W-:Y:S05]  /*7cc0*/  BRA `(.L_x_61) ;  /* 0xffffffb000a87947 */ /* 0x000fea000383ffff */
.L_x_64:
[----:B------:R-:W-:Y:S01]  /*7cd0*/  BSSY B0, `(.L_x_138) ;  /* 0x0000006000007945 */ /* 0x000fe20003800000 */
[----:B------:R-:W-:-:S07]  /*7ce0*/  MOV R15, 0xffffffff ;  /* 0xffffffff000f7802 */ /* 0x000fce0000000f00 */
[----:B-1---5:R-:W-:Y:S05]  /*7cf0*/  WARPSYNC.COLLECTIVE R15, `(.L_x_139) ;  /* 0x000000000f0c7348 */ /* 0x022fea0003c00000 */
[----:B------:R-:W-:Y:S02]  /*7d00*/  ELECT P6, UR79, PT ;  /* 0x00000000004f782f */ /* 0x000fe400038c0000 */
[----:B------:R-:W-:Y:S01]  /*7d10*/  MOV R14, UR79 ;  /* 0x0000004f000e7c02 */ /* 0x000fe20008000f00 */
[----:B-1---5:R-:W-:Y:S10]  /*7d20*/  ENDCOLLECTIVE ;  /* 0x000000000000791b */ /* 0x022ff40003800000 */
.L_x_139:
[----:B------:R-:W-:Y:S05]  /*7d30*/  BSYNC B0 ;  /* 0x0000000000007941 */ /* 0x000fea0003800000 */
.L_x_138:
[----:B------:R-:W-:Y:S05]  /*7d40*/  BRA `(.L_x_140) ;  /* 0xffffffb000d87947 */ /* 0x000fea000383ffff */
.L_x_66:
[----:B-1----:R-:W-:-:S04]  /*7d50*/  MOV R2, UR6 ;  /* 0x0000000600027c02 */ /* 0x002fc80008000f00 */
[----:B------:R1:W2:Y:S03]  /*7d60*/  SYNCS.PHASECHK.TRANS64.TRYWAIT P0, [R2+URZ+0x8], R3 ;  /* 0x00000803020075a7 */ /* 0x0002a600080011ff */
[----:B--2---:R-:W-:Y:S05]  /*7d70*/  @!P0 NANOSLEEP.SYNCS 0x989680 ;  /* 0x009896800000895d */ /* 0x004fea0003900000 */
[----:B------:R-:W2:Y:S02]  /*7d80*/  @!P0 SYNCS.PHASECHK.TRANS64 P0, [R2+URZ+0x8], R3 ;  /* 0x00000803020085a7 */ /* 0x000ea400080010ff */
[----:B--2---:R-:W-:Y:S05]  /*7d90*/  @!P0 BRA `(.L_x_66) ;  /* 0xfffffffc00ec8947 */ /* 0x004fea000383ffff */
[----:B------:R-:W-:Y:S05]  /*7da0*/  BRA `(.L_x_65) ;  /* 0xffffffb000dc7947 */ /* 0x000fea000383ffff */
.L_x_67:
[----:B-1----:R1:W2:Y:S02]  /*7db0*/  SYNCS.PHASECHK.TRANS64.TRYWAIT P0, [R0+URZ+0x70], R5 ;  /* 0x00007005000075a7 */ /* 0x0022a400080011ff */
[----:B--2---:R-:W-:Y:S05]  /*7dc0*/  @!P0 NANOSLEEP.SYNCS 0x989680 ;  /* 0x009896800000895d */ /* 0x004fea0003900000 */
[----:B------:R-:W2:Y:S02]  /*7dd0*/  @!P0 SYNCS.PHASECHK.TRANS64 P0, [R0+URZ+0x70], R5 ;  /* 0x00007005000085a7 */ /* 0x000ea400080010ff */
[----:B--2---:R-:W-:Y:S05]  /*7de0*/  @!P0 BRA `(.L_x_67) ;  /* 0xfffffffc00f08947 */ /* 0x004fea000383ffff */
[----:B------:R-:W-:Y:S05]  /*7df0*/  BRA `(.L_x_141) ;  /* 0xffffffb400b07947 */ /* 0x000fea000383ffff */
.L_x_69:
[----:B------:R-:W-:-:S07]  /*7e00*/  MOV R0, UR11 ;  /* 0x0000000b00007c02 */ /* 0x000fce0008000f00 */
.L_x_142:
[----:B-1----:R1:W2:Y:S02]  /*7e10*/  SYNCS.PHASECHK.TRANS64.TRYWAIT P0, [R0+URZ+0xb0], R5 ;  /* 0x0000b005000075a7 */ /* 0x0022a400080011ff */
[----:B--2---:R-:W-:Y:S05]  /*7e20*/  @!P0 NANOSLEEP.SYNCS 0x989680 ;  /* 0x009896800000895d */ /* 0x004fea0003900000 */
[----:B------:R-:W2:Y:S02]  /*7e30*/  @!P0 SYNCS.PHASECHK.TRANS64 P0, [R0+URZ+0xb0], R5 ;  /* 0x0000b005000085a7 */ /* 0x000ea400080010ff */
[----:B--2---:R-:W-:Y:S05]  /*7e40*/  @!P0 BRA `(.L_x_142) ;  /* 0xfffffffc00f08947 */ /* 0x004fea000383ffff */
[----:B------:R-:W-:Y:S05]  /*7e50*/  BRA `(.L_x_143) ;  /* 0xffffffb400f87947 */ /* 0x000fea000383ffff */
.L_x_72:
[----:B------:R-:W-:Y:S07]  /*7e60*/  MOV R0, UR9 ;  /* 0x0000000900007c02 */ /* 0x000fee0008000f00 */
.L_x_144:
[----:B-1----:R1:W2:Y:S02]  /*7e70*/  SYNCS.PHASECHK.TRANS64.TRYWAIT P0, [R0+URZ], R5 ;  /* 0x00000005000075a7 */ /* 0x0022a400080011ff */
[----:B--2---:R-:W-:Y:S05]  /*7e80*/  @!P0 NANOSLEEP.SYNCS 0x989680 ;  /* 0x009896800000895d */ /* 0x004fea0003900000 */
[----:B------:R-:W2:Y:S02]  /*7e90*/  @!P0 SYNCS.PHASECHK.TRANS64 P0, [R0+URZ], R5 ;  /* 0x00000005000085a7 */ /* 0x000ea400080010ff */
[----:B--2---:R-:W-:Y:S05]  /*7ea0*/  @!P0 BRA `(.L_x_144) ;  /* 0xfffffffc00f08947 */ /* 0x004fea000383ffff */
[----:B------:R-:W-:Y:S05]  /*7eb0*/  BRA `(.L_x_71) ;  /* 0xffffffb800107947 */ /* 0x000fea000383ffff */
.L_x_76:
[----:B-1----:R-:W-:-:S07]  /*7ec0*/  MOV R0, UR7 ;  /* 0x0000000700007c02 */ /* 0x002fce0008000f00 */
.L_x_145:
[----:B-1----:R1:W2:Y:S02]  /*7ed0*/  SYNCS.PHASECHK.TRANS64.TRYWAIT P0, [R0+URZ], R3 ;  /* 0x00000003000075a7 */ /* 0x0022a400080011ff */
[----:B--2---:R-:W-:Y:S05]  /*7ee0*/  @!P0 NANOSLEEP.SYNCS 0x989680 ;  /* 0x009896800000895d */ /* 0x004fea0003900000 */
[----:B------:R-:W2:Y:S02]  /*7ef0*/  @!P0 SYNCS.PHASECHK.TRANS64 P0, [R0+URZ], R3 ;  /* 0x00000003000085a7 */ /* 0x000ea400080010ff */
[----:B--2---:R-:W-:Y:S05]  /*7f00*/  @!P0 BRA `(.L_x_145) ;  /* 0xfffffffc00f08947 */ /* 0x004fea000383ffff */
[----:B------:R-:W-:Y:S05]  /*7f10*/  BRA `(.L_x_146) ;  /* 0xffffffb800c87947 */ /* 0x000fea000383ffff */
.L_x_77:
[----:B------:R-:W-:-:S07]  /*7f20*/  MOV R0, UR7 ;  /* 0x0000000700007c02 */ /* 0x000fce0008000f00 */
.L_x_147:
[----:B-1----:R1:W2:Y:S02]  /*7f30*/  SYNCS.PHASECHK.TRANS64.TRYWAIT P0, [R0+URZ], R3 ;  /* 0x00000003000075a7 */ /* 0x0022a400080011ff */
[----:B--2---:R-:W-:Y:S05]  /*7f40*/  @!P0 NANOSLEEP.SYNCS 0x989680 ;  /* 0x009896800000895d */ /* 0x004fea0003900000 */
[----:B------:R-:W2:Y:S02]  /*7f50*/  @!P0 SYNCS.PHASECHK.TRANS64 P0, [R0+URZ], R3 ;  /* 0x00000003000085a7 */ /* 0x000ea400080010ff */
[----:B--2---:R-:W-:Y:S05]  /*7f60*/  @!P0 BRA `(.L_x_147) ;  /* 0xfffffffc00f08947 */ /* 0x004fea000383ffff */
[----:B------:R-:W-:Y:S05]  /*7f70*/  BRA `(.L_x_148) ;  /* 0xffffffb800d47947 */ /* 0x000fea000383ffff */
.L_x_78:
[----:B------:R-:W-:-:S07]  /*7f80*/  MOV R0, UR7 ;  /* 0x0000000700007c02 */ /* 0x000fce0008000f00 */
.L_x_149:
[----:B-1----:R1:W2:Y:S02]  /*7f90*/  SYNCS.PHASECHK.TRANS64.TRYWAIT P0, [R0+URZ], R3 ;  /* 0x00000003000075a7 */ /* 0x0022a400080011ff */
[----:B--2---:R-:W-:Y:S05]  /*7fa0*/  @!P0 NANOSLEEP.SYNCS 0x989680 ;  /* 0x009896800000895d */ /* 0x004fea0003900000 */
[----:B------:R-:W2:Y:S02]  /*7fb0*/  @!P0 SYNCS.PHASECHK.TRANS64 P0, [R0+URZ], R3 ;  /* 0x00000003000085a7 */ /* 0x000ea400080010ff */
[----:B--2---:R-:W-:Y:S05]  /*7fc0*/  @!P0 BRA `(.L_x_149) ;  /* 0xfffffffc00f08947 */ /* 0x004fea000383ffff */
[----:B------:R-:W-:Y:S05]  /*7fd0*/  BRA `(.L_x_150) ;  /* 0xffffffb800e07947 */ /* 0x000fea000383ffff */
.L_x_81:
[----:B------:R-:W-:-:S07]  /*7fe0*/  MOV R0, UR8 ;  /* 0x0000000800007c02 */ /* 0x000fce0008000f00 */
.L_x_151:
[----:B-1----:R1:W2:Y:S02]  /*7ff0*/  SYNCS.PHASECHK.TRANS64.TRYWAIT P1, [R0+URZ+0xf0], R3 ;  /* 0x0000f003000075a7 */ /* 0x0022a400080211ff */
[----:B--2---:R-:W-:Y:S05]  /*8000*/  @!P1 NANOSLEEP.SYNCS 0x989680 ;  /* 0x009896800000995d */ /* 0x004fea0003900000 */
[----:B------:R-:W2:Y:S02]  /*8010*/  @!P1 SYNCS.PHASECHK.TRANS64 P1, [R0+URZ+0xf0], R3 ;  /* 0x0000f003000095a7 */ /* 0x000ea400080210ff */
[----:B--2---:R-:W-:Y:S05]  /*8020*/  @!P1 BRA `(.L_x_151) ;  /* 0xfffffffc00f09947 */ /* 0x004fea000383ffff */
[----:B------:R-:W-:Y:S05]  /*8030*/  BRA `(.L_x_152) ;  /* 0xffffffbc002c7947 */ /* 0x000fea000383ffff */
.L_x_86:
[----:B--2---:R2:W4:Y:S02]  /*8040*/  SYNCS.PHASECHK.TRANS64.TRYWAIT P0, [R0+URZ+0x70], R3 ;  /* 0x00007003000075a7 */ /* 0x00452400080011ff */
[----:B----4-:R-:W-:Y:S05]  /*8050*/  @!P0 NANOSLEEP.SYNCS 0x989680 ;  /* 0x009896800000895d */ /* 0x010fea0003900000 */
[----:B------:R-:W4:Y:S02]  /*8060*/  @!P0 SYNCS.PHASECHK.TRANS64 P0, [R0+URZ+0x70], R3 ;  /* 0x00007003000085a7 */ /* 0x000f2400080010ff */
[----:B----4-:R-:W-:Y:S05]  /*8070*/  @!P0 BRA `(.L_x_86) ;  /* 0xfffffffc00f08947 */ /* 0x010fea000383ffff */
[----:B------:R-:W-:Y:S05]  /*8080*/  BRA `(.L_x_153) ;  /* 0xffffffc000387947 */ /* 0x000fea000383ffff */
.L_x_89:
[----:B------:R-:W-:Y:S07]  /*8090*/  MOV R0, UR7 ;  /* 0x0000000700007c02 */ /* 0x000fee0008000f00 */
.L_x_154:
[----:B--2---:R2:W4:Y:S02]  /*80a0*/  SYNCS.PHASECHK.TRANS64.TRYWAIT P0, [R0+URZ+0x68], R3 ;  /* 0x00006803000075a7 */ /* 0x00452400080011ff */
[----:B----4-:R-:W-:Y:S05]  /*80b0*/  @!P0 NANOSLEEP.SYNCS 0x989680 ;  /* 0x009896800000895d */ /* 0x010fea0003900000 */
[----:B------:R-:W4:Y:S02]  /*80c0*/  @!P0 SYNCS.PHASECHK.TRANS64 P0, [R0+URZ+0x68], R3 ;  /* 0x00006803000085a7 */ /* 0x000f2400080010ff */
[----:B----4-:R-:W-:Y:S05]  /*80d0*/  @!P0 BRA `(.L_x_154) ;  /* 0xfffffffc00f08947 */ /* 0x010fea000383ffff */
[----:B------:R-:W-:Y:S05]  /*80e0*/  BRA `(.L_x_88) ;  /* 0xffffffc400187947 */ /* 0x000fea000383ffff */
.L_x_92:
[----:B--2---:R-:W-:Y:S07]  /*80f0*/  MOV R3, UR7 ;  /* 0x0000000700037c02 */ /* 0x004fee0008000f00 */
.L_x_155:
[----:B-1----:R1:W2:Y:S02]  /*8100*/  SYNCS.PHASECHK.TRANS64.TRYWAIT P0, [R3+URZ+0x50], R12 ;  /* 0x0000500c030075a7 */ /* 0x0022a400080011ff */
[----:B--2---:R-:W-:Y:S05]  /*8110*/  @!P0 NANOSLEEP.SYNCS 0x989680 ;  /* 0x009896800000895d */ /* 0x004fea0003900000 */
[----:B------:R-:W2:Y:S02]  /*8120*/  @!P0 SYNCS.PHASECHK.TRANS64 P0, [R3+URZ+0x50], R12 ;  /* 0x0000500c030085a7 */ /* 0x000ea400080010ff */
[----:B--2---:R-:W-:Y:S05]  /*8130*/  @!P0 BRA `(.L_x_155) ;  /* 0xfffffffc00f08947 */ /* 0x004fea000383ffff */
[----:B------:R-:W-:Y:S05]  /*8140*/  BRA `(.L_x_156) ;  /* 0xffffffc400907947 */ /* 0x000fea000383ffff */
.L_x_93:
[----:B------:R-:W-:Y:S07]  /*8150*/  MOV R3, UR7 ;  /* 0x0000000700037c02 */ /* 0x000fee0008000f00 */
.L_x_157:
[----:B-1----:R1:W2:Y:S02]  /*8160*/  SYNCS.PHASECHK.TRANS64.TRYWAIT P0, [R3+URZ+0x58], R12 ;  /* 0x0000580c030075a7 */ /* 0x0022a400080011ff */
[----:B--2---:R-:W-:Y:S05]  /*8170*/  @!P0 NANOSLEEP.SYNCS 0x989680 ;  /* 0x009896800000895d */ /* 0x004fea0003900000 */
[----:B------:R-:W2:Y:S02]  /*8180*/  @!P0 SYNCS.PHASECHK.TRANS64 P0, [R3+URZ+0x58], R12 ;  /* 0x0000580c030085a7 */ /* 0x000ea400080010ff */
[----:B--2---:R-:W-:Y:S05]  /*8190*/  @!P0 BRA `(.L_x_157) ;  /* 0xfffffffc00f08947 */ /* 0x004fea000383ffff */
[----:B------:R-:W-:Y:S05]  /*81a0*/  BRA `(.L_x_158) ;  /* 0xffffffc800287947 */ /* 0x000fea000383ffff */
.L_x_95:
[----:B------:R-:W-:-:S07]  /*81b0*/  MOV R0, UR7 ;  /* 0x0000000700007c02 */ /* 0x000fce0008000f00 */
.L_x_159:
[----:B-1----:R1:W4:Y:S02]  /*81c0*/  SYNCS.PHASECHK.TRANS64.TRYWAIT P0, [R0+URZ+0x50], R3 ;  /* 0x00005003000075a7 */ /* 0x00232400080011ff */
[----:B----4-:R-:W-:Y:S05]  /*81d0*/  @!P0 NANOSLEEP.SYNCS 0x989680 ;  /* 0x009896800000895d */ /* 0x010fea0003900000 */
[----:B------:R-:W4:Y:S02]  /*81e0*/  @!P0 SYNCS.PHASECHK.TRANS64 P0, [R0+URZ+0x50], R3 ;  /* 0x00005003000085a7 */ /* 0x000f2400080010ff */
[----:B----4-:R-:W-:Y:S05]  /*81f0*/  @!P0 BRA `(.L_x_159) ;  /* 0xfffffffc00f08947 */ /* 0x010fea000383ffff */
[----:B------:R-:W-:Y:S05]  /*8200*/  BRA `(.L_x_160) ;  /* 0xffffffc800b07947 */ /* 0x000fea000383ffff */
.L_x_97:
[----:B--2---:R2:W3:Y:S02]  /*8210*/  SYNCS.PHASECHK.TRANS64.TRYWAIT P0, [R0+URZ+0x70], R3 ;  /* 0x00007003000075a7 */ /* 0x0044e400080011ff */
[----:B---3--:R-:W-:Y:S05]  /*8220*/  @!P0 NANOSLEEP.SYNCS 0x989680 ;  /* 0x009896800000895d */ /* 0x008fea0003900000 */
[----:B------:R-:W3:Y:S02]  /*8230*/  @!P0 SYNCS.PHASECHK.TRANS64 P0, [R0+URZ+0x70], R3 ;  /* 0x00007003000085a7 */ /* 0x000ee400080010ff */
[----:B---3--:R-:W-:Y:S05]  /*8240*/  @!P0 BRA `(.L_x_97) ;  /* 0xfffffffc00f08947 */ /* 0x008fea000383ffff */
[----:B------:R-:W-:Y:S05]  /*8250*/  BRA `(.L_x_161) ;  /* 0xffffffcc00787947 */ /* 0x000fea000383ffff */
.L_x_108:
[----:B-1----:R1:W3:Y:S02]  /*8260*/  SYNCS.PHASECHK.TRANS64.TRYWAIT P1, [R3+URZ+0x40], R0 ;  /* 0x00004000030075a7 */ /* 0x0022e400080211ff */
[----:B---3--:R-:W-:Y:S05]  /*8270*/  @!P1 NANOSLEEP.SYNCS 0x989680 ;  /* 0x009896800000995d */ /* 0x008fea0003900000 */
[----:B------:R-:W3:Y:S02]  /*8280*/  @!P1 SYNCS.PHASECHK.TRANS64 P1, [R3+URZ+0x40], R0 ;  /* 0x00004000030095a7 */ /* 0x000ee400080210ff */
[----:B---3--:R-:W-:Y:S05]  /*8290*/  @!P1 BRA `(.L_x_108) ;  /* 0xfffffffc00f09947 */ /* 0x008fea000383ffff */
[----:B------:R-:W-:Y:S05]  /*82a0*/  BRA `(.L_x_107) ;  /* 0xffffffd8008c7947 */ /* 0x000fea000383ffff */
.L_x_110:
[----:B----4-:R4:W1:Y:S02]  /*82b0*/  SYNCS.PHASECHK.TRANS64.TRYWAIT P0, [R111+URZ+0x90], R4 ;  /* 0x000090046f0075a7 */ /* 0x01086400080011ff */
[----:B-1----:R-:W-:Y:S05]  /*82c0*/  @!P0 NANOSLEEP.SYNCS 0x989680 ;  /* 0x009896800000895d */ /* 0x002fea0003900000 */
[----:B------:R-:W1:Y:S02]  /*82d0*/  @!P0 SYNCS.PHASECHK.TRANS64 P0, [R111+URZ+0x90], R4 ;  /* 0x000090046f0085a7 */ /* 0x000e6400080010ff */
[----:B-1----:R-:W-:Y:S05]  /*82e0*/  @!P0 BRA `(.L_x_110) ;  /* 0xfffffffc00f08947 */ /* 0x002fea000383ffff */
[----:B------:R-:W-:Y:S05]  /*82f0*/  BRA `(.L_x_109) ;  /* 0xffffffd800e07947 */ /* 0x000fea000383ffff */
.L_x_118:
[----:B--2---:R2:W3:Y:S02]  /*8300*/  SYNCS.PHASECHK.TRANS64.TRYWAIT P0, [R125+URZ+0x40], R2 ;  /* 0x000040027d0075a7 */ /* 0x0044e400080011ff */
[----:B---3--:R-:W-:Y:S05]  /*8310*/  @!P0 NANOSLEEP.SYNCS 0x989680 ;  /* 0x009896800000895d */ /* 0x008fea0003900000 */
[----:B------:R-:W3:Y:S02]  /*8320*/  @!P0 SYNCS.PHASECHK.TRANS64 P0, [R125+URZ+0x40], R2 ;  /* 0x000040027d0085a7 */ /* 0x000ee400080010ff */
[----:B---3--:R-:W-:Y:S05]  /*8330*/  @!P0 BRA `(.L_x_118) ;  /* 0xfffffffc00f08947 */ /* 0x008fea000383ffff */
[----:B------:R-:W-:Y:S05]  /*8340*/  BRA `(.L_x_117) ;  /* 0xffffffe400e47947 */ /* 0x000fea000383ffff */
        .weak           $__internal_0_$__cuda_sm10x_tcgen05_guardrail_trap_col_being_dealloced_not_returned_by_alloc
        .type           $__internal_0_$__cuda_sm10x_tcgen05_guardrail_trap_col_being_dealloced_not_returned_by_alloc,@function
        .size           $__internal_0_$__cuda_sm10x_tcgen05_guardrail_trap_col_being_dealloced_not_returned_by_alloc,($__internal_1_$__cuda_sm10x_tcgen05_guardrail_trap_phase_invalid_during_alloc - $__internal_0_$__cuda_sm10x_tcgen05_guardrail_trap_col_being_dealloced_not_returned_by_alloc)
$__internal_0_$__cuda_sm10x_tcgen05_guardrail_trap_col_being_dealloced_not_returned_by_alloc:
[----:B------:R-:W-:Y:S05]  /*8350*/  BPT.TRAP 0x1 ;  /* 0x000000040000795c */ /* 0x000fea0000300000 */
[----:B------:R-:W-:-:S04]  /*8360*/  HFMA2 R3, -RZ, RZ, 0, 0 ;  /* 0x00000000ff037431 */ /* 0x000fc800000001ff */
[----:B------:R-:W-:Y:S05]  /*8370*/  RET.REL.NODEC R2 `(_ZN7cutlass13device_kernelINS_4gemm6kernel13GemmUniversalIN4cute5tupleIJiiiiEEENS1_10collective13CollectiveMmaINS1_35MainloopSm100TmaUmmaWarpSpecializedILi4ELi2ELi4ENS5_IJNS4_1CILi2EEENSA_ILi1EEESC_EEEEENS5_IJNSA_ILi128EEESF_NSA_ILi32EEEEEENS_12float_e4m3_tENS5_IJlSC_lEEESI_SJ_NS4_8TiledMMAINS4_8MMA_AtomIJNS4_10MMA_TraitsINS4_25SM100_MMA_F8F6F4_2x1SM_SSEJSI_SI_fSF_SF_NS4_17integral_constantINS4_4UMMA5MajorELSQ_0EEESR_NSO_INSP_7ScaleInELSS_0EEEST_EEEEEENS4_6LayoutINS5_IJSC_SC_SC_EEENS5_IJNSA_ILi0EEESY_SY_EEEEENS5_IJNS4_10UnderscoreES11_S11_EEEEENS4_18SM100_TMA_2SM_LOADENS4_14ComposedLayoutINS4_7SwizzleILi1ELi4ELi3EEENS4_18smem_ptr_flag_bitsILi8EEENSW_INS5_IJNSA_ILi8EEESG_EEENS5_IJSG_SC_EEEEEEEvNS4_8identityES14_S1E_vS1F_EENS_8epilogue10collective18CollectiveEpilogueINS1H_23Sm100TmaWarpSpecializedILi2ELi2ELi32ELb0ELb0EEEJNS5_IJNSA_ILi64EEESF_SG_EEENS5_IJNSW_IS1M_SC_EENSW_INS5_IJSG_SB_EEENS5_IJSC_S1M_EEEEEEEESI_SJ_SI_SJ_NS1H_6fusion15FusionCallbacksIS1L_NS1T_17LinearCombinationISI_fSI_fLNS_15FloatRoundStyleE2EEES1N_S1S_JEEENS4_5SM1004TMEM4LOAD26SM100_TMEM_LOAD_32dp32b32xENS4_13SM90_TMA_LOADES1E_NS4_39AutoVectorizingCopyWithAssumedAlignmentILi128EEENS4_14SM90_TMA_STOREES1E_S25_S25_EEEvvEEEEvNT_6ParamsE) ;  /* 0xffffff7c02207950 */ /* 0x000fea0003c3ffff */
        .weak           $__internal_1_$__cuda_sm10x_tcgen05_guardrail_trap_phase_invalid_during_alloc
        .type           $__internal_1_$__cuda_sm10x_tcgen05_guardrail_trap_phase_invalid_during_alloc,@function
        .size           $__internal_1_$__cuda_sm10x_tcgen05_guardrail_trap_phase_invalid_during_alloc,($__internal_2_$__cuda_sm10x_tcgen05_guardrail_trap_unallocated_columns_being_dealloced - $__internal_1_$__cuda_sm10x_tcgen05_guardrail_trap_phase_invalid_during_alloc)
$__internal_1_$__cuda_sm10x_tcgen05_guardrail_trap_phase_invalid_during_alloc:
[----:B------:R-:W-:Y:S05]  /*8380*/  BPT.TRAP 0x1 ;  /* 0x000000040000795c */ /* 0x000fea0000300000 */
[----:B------:R-:W-:-:S04]  /*8390*/  MOV R3, 0x0 ;  /* 0x0000000000037802 */ /* 0x000fc80000000f00 */
[----:B------:R-:W-:Y:S05]  /*83a0*/  RET.REL.NODEC R2 `(_ZN7cutlass13device_kernelINS_4gemm6kernel13GemmUniversalIN4cute5tupleIJiiiiEEENS1_10collective13CollectiveMmaINS1_35MainloopSm100TmaUmmaWarpSpecializedILi4ELi2ELi4ENS5_IJNS4_1CILi2EEENSA_ILi1EEESC_EEEEENS5_IJNSA_ILi128EEESF_NSA_ILi32EEEEEENS_12float_e4m3_tENS5_IJlSC_lEEESI_SJ_NS4_8TiledMMAINS4_8MMA_AtomIJNS4_10MMA_TraitsINS4_25SM100_MMA_F8F6F4_2x1SM_SSEJSI_SI_fSF_SF_NS4_17integral_constantINS4_4UMMA5MajorELSQ_0EEESR_NSO_INSP_7ScaleInELSS_0EEEST_EEEEEENS4_6LayoutINS5_IJSC_SC_SC_EEENS5_IJNSA_ILi0EEESY_SY_EEEEENS5_IJNS4_10UnderscoreES11_S11_EEEEENS4_18SM100_TMA_2SM_LOADENS4_14ComposedLayoutINS4_7SwizzleILi1ELi4ELi3EEENS4_18smem_ptr_flag_bitsILi8EEENSW_INS5_IJNSA_ILi8EEESG_EEENS5_IJSG_SC_EEEEEEEvNS4_8identityES14_S1E_vS1F_EENS_8epilogue10collective18CollectiveEpilogueINS1H_23Sm100TmaWarpSpecializedILi2ELi2ELi32ELb0ELb0EEEJNS5_IJNSA_ILi64EEESF_SG_EEENS5_IJNSW_IS1M_SC_EENSW_INS5_IJSG_SB_EEENS5_IJSC_S1M_EEEEEEEESI_SJ_SI_SJ_NS1H_6fusion15FusionCallbacksIS1L_NS1T_17LinearCombinationISI_fSI_fLNS_15FloatRoundStyleE2EEES1N_S1S_JEEENS4_5SM1004TMEM4LOAD26SM100_TMEM_LOAD_32dp32b32xENS4_13SM90_TMA_LOADES1E_NS4_39AutoVectorizingCopyWithAssumedAlignmentILi128EEENS4_14SM90_TMA_STOREES1E_S25_S25_EEEvvEEEEvNT_6ParamsE) ;  /* 0xffffff7c02147950 */ /* 0x000fea0003c3ffff */
        .weak           $__internal_2_$__cuda_sm10x_tcgen05_guardrail_trap_unallocated_columns_being_dealloced
        .type           $__internal_2_$__cuda_sm10x_tcgen05_guardrail_trap_unallocated_columns_being_dealloced,@function
        .size           $__internal_2_$__cuda_sm10x_tcgen05_guardrail_trap_unallocated_columns_being_dealloced,(.L_x_163 - $__internal_2_$__cuda_sm10x_tcgen05_guardrail_trap_unallocated_columns_being_dealloced)
$__internal_2_$__cuda_sm10x_tcgen05_guardrail_trap_unallocated_columns_being_dealloced:
[----:B------:R-:W-:Y:S05]  /*83b0*/  BPT.TRAP 0x1 ;  /* 0x000000040000795c */ /* 0x000fea0000300000 */
[----:B------:R-:W-:-:S04]  /*83c0*/  HFMA2 R3, -RZ, RZ, 0, 0 ;  /* 0x00000000ff037431 */ /* 0x000fc800000001ff */
[----:B------:R-:W-:Y:S05]  /*83d0*/  RET.REL.NODEC R2 `(_ZN7cutlass13device_kernelINS_4gemm6kernel13GemmUniversalIN4cute5tupleIJiiiiEEENS1_10collective13CollectiveMmaINS1_35MainloopSm100TmaUmmaWarpSpecializedILi4ELi2ELi4ENS5_IJNS4_1CILi2EEENSA_ILi1EEESC_EEEEENS5_IJNSA_ILi128EEESF_NSA_ILi32EEEEEENS_12float_e4m3_tENS5_IJlSC_lEEESI_SJ_NS4_8TiledMMAINS4_8MMA_AtomIJNS4_10MMA_TraitsINS4_25SM100_MMA_F8F6F4_2x1SM_SSEJSI_SI_fSF_SF_NS4_17integral_constantINS4_4UMMA5MajorELSQ_0EEESR_NSO_INSP_7ScaleInELSS_0EEEST_EEEEEENS4_6LayoutINS5_IJSC_SC_SC_EEENS5_IJNSA_ILi0EEESY_SY_EEEEENS5_IJNS4_10UnderscoreES11_S11_EEEEENS4_18SM100_TMA_2SM_LOADENS4_14ComposedLayoutINS4_7SwizzleILi1ELi4ELi3EEENS4_18smem_ptr_flag_bitsILi8EEENSW_INS5_IJNSA_ILi8EEESG_EEENS5_IJSG_SC_EEEEEEEvNS4_8identityES14_S1E_vS1F_EENS_8epilogue10collective18CollectiveEpilogueINS1H_23Sm100TmaWarpSpecializedILi2ELi2ELi32ELb0ELb0EEEJNS5_IJNSA_ILi64EEESF_SG_EEENS5_IJNSW_IS1M_SC_EENSW_INS5_IJSG_SB_EEENS5_IJSC_S1M_EEEEEEEESI_SJ_SI_SJ_NS1H_6fusion15FusionCallbacksIS1L_NS1T_17LinearCombinationISI_fSI_fLNS_15FloatRoundStyleE2EEES1N_S1S_JEEENS4_5SM1004TMEM4LOAD26SM100_TMEM_LOAD_32dp32b32xENS4_13SM90_TMA_LOADES1E_NS4_39AutoVectorizingCopyWithAssumedAlignmentILi128EEENS4_14SM90_TMA_STOREES1E_S25_S25_EEEvvEEEEvNT_6ParamsE) ;  /* 0xffffff7c02087950 */ /* 0x000fea0003c3ffff */
.L_x_162:
[----:B------:R-:W-:-:S00]  /*83e0*/  BRA `(.L_x_162) ;  /* 0xfffffffc00fc7947 */ /* 0x000fc0000383ffff */
[----:B------:R-:W-:-:S00]  /*83f0*/  NOP ;  /* 0x0000000000007918 */ /* 0x000fc00000000000 */
        /* <DEDUP_REMOVED lines=8> */
.L_x_163:


//--------------------- .nv.global.init           --------------------------
	.section	.nv.global.init,"aw",@progbits
.nv.global.init:
	.type		$str$27,@object
	.size		$str$27,($str$28 - $str$27)
$str$27:
        /*0000*/ 	.byte	0x28, 0x61, 0x64, 0x64, 0x72, 0x65, 0x73, 0x73, 0x20, 0x26, 0x20, 0x6d, 0x61, 0x73, 0x6b, 0x29
        /*0010*/ 	.byte	0x20, 0x3d, 0x3d, 0x20, 0x30, 0x00
	.type		$str$28,@object
	.size		$str$28,($str$26 - $str$28)
$str$28:
        /*0016*/ 	.byte	0x2f, 0x74, 0x6d, 0x70, 0x2f, 0x63, 0x75, 0x74, 0x6c, 0x61, 0x73, 0x73, 0x5f, 0x73, 0x77, 0x65
        /*0026*/ 	.byte	0x65, 0x70, 0x5f, 0x73, 0x72, 0x63, 0x2f, 0x69, 0x6e, 0x63, 0x6c, 0x75, 0x64, 0x65, 0x2f, 0x63
        /*0036*/ 	.byte	0x75, 0x74, 0x65, 0x2f, 0x70, 0x6f, 0x69, 0x6e, 0x74, 0x65, 0x72, 0x5f, 0x66, 0x6c, 0x61, 0x67
        /*0046*/ 	.byte	0x67, 0x65, 0x64, 0x2e, 0x68, 0x70, 0x70, 0x00
	.type		$str$26,@object
	.size		$str$26,($str$25 - $str$26)
$str$26:
        /*004e*/ 	.byte	0x2f, 0x74, 0x6d, 0x70, 0x2f, 0x63, 0x75, 0x74, 0x6c, 0x61, 0x73, 0x73, 0x5f, 0x73, 0x77, 0x65
        /*005e*/ 	.byte	0x65, 0x70, 0x5f, 0x73, 0x72, 0x63, 0x2f, 0x69, 0x6e, 0x63, 0x6c, 0x75, 0x64, 0x65, 0x2f, 0x63
        /*006e*/ 	.byte	0x75, 0x74, 0x65, 0x2f, 0x61, 0x74, 0x6f, 0x6d, 0x2f, 0x63, 0x6f, 0x70, 0x79, 0x5f, 0x74, 0x72
        /*007e*/ 	.byte	0x61, 0x69, 0x74, 0x73, 0x5f, 0x73, 0x6d, 0x31, 0x30, 0x30, 0x2e, 0x68, 0x70, 0x70, 0x00
	.type		$str$25,@object
	.size		$str$25,(__unnamed_1 - $str$25)
$str$25:
        /*008d*/ 	.byte	0x28, 0x28, 0x75, 0x69, 0x6e, 0x74, 0x33, 0x32, 0x5f, 0x74, 0x28, 0x74, 0x68, 0x72, 0x65, 0x61
        /*009d*/ 	.byte	0x64, 0x49, 0x64, 0x78, 0x2e, 0x78, 0x29, 0x20, 0x2f, 0x20, 0x33, 0x32, 0x29, 0x20, 0x25, 0x20
        /*00ad*/ 	.byte	0x34, 0x29, 0x20, 0x3d, 0x3d, 0x20, 0x28, 0x28, 0x28, 0x74, 0x6d, 0x65, 0x6d, 0x5f, 0x61, 0x64
        /*00bd*/ 	.byte	0x64, 0x72, 0x20, 0x3e, 0x3e, 0x20, 0x31, 0x36, 0x29, 0x20, 0x2f, 0x20, 0x33, 0x32, 0x29, 0x20
        /*00cd*/ 	.byte	0x25, 0x20, 0x34, 0x29, 0x00
	.type		__unnamed_1,@object
	.size		__unnamed_1,(__unnamed_2 - __unnamed_1)
__unnamed_1:
        /*00d2*/ 	.byte	0x61, 0x75, 0x74, 0x6f, 0x20, 0x63, 0x75, 0x74, 0x65, 0x3a, 0x3a, 0x61, 0x73, 0x5f, 0x70, 0x6f
        /* <DEDUP_REMOVED lines=24> */
        /*0262*/ 	.byte	0x3a, 0x3a, 0x43, 0x3c, 0x34, 0x30, 0x39, 0x36, 0x3e, 0x3e, 0x3e, 0x3e, 0x5d, 0x00
	.type		__unnamed_2,@object
	.size		__unnamed_2,(.L_2 - __unnamed_2)
__unnamed_2:
        /* <DEDUP_REMOVED lines=40> */
        /*04f0*/ 	.byte	0x74, 0x65, 0x3a, 0x3a, 0x43, 0x3c, 0x30, 0x3e, 0x3e, 0x3e, 0x3e, 0x5d, 0x00
.L_2:


//--------------------- .nv.shared._ZN7cutlass13device_kernelINS_4gemm6kernel13GemmUniversalIN4cute5tupleIJiiiiEEENS1_10collective13CollectiveMmaINS1_35MainloopSm100TmaUmmaWarpSpecializedILi4ELi2ELi4ENS5_IJNS4_1CILi2EEENSA_ILi1EEESC_EEEEENS5_IJNSA_ILi128EEESF_NSA_ILi32EEEEEENS_12float_e4m3_tENS5_IJlSC_lEEESI_SJ_NS4_8TiledMMAINS4_8MMA_AtomIJNS4_10MMA_TraitsINS4_25SM100_MMA_F8F6F4_2x1SM_SSEJSI_SI_fSF_SF_NS4_17integral_constantINS4_4UMMA5MajorELSQ_0EEESR_NSO_INSP_7ScaleInELSS_0EEEST_EEEEEENS4_6LayoutINS5_IJSC_SC_SC_EEENS5_IJNSA_ILi0EEESY_SY_EEEEENS5_IJNS4_10UnderscoreES11_S11_EEEEENS4_18SM100_TMA_2SM_LOADENS4_14ComposedLayoutINS4_7SwizzleILi1ELi4ELi3EEENS4_18smem_ptr_flag_bitsILi8EEENSW_INS5_IJNSA_ILi8EEESG_EEENS5_IJSG_SC_EEEEEEEvNS4_8identityES14_S1E_vS1F_EENS_8epilogue10collective18CollectiveEpilogueINS1H_23Sm100TmaWarpSpecializedILi2ELi2ELi32ELb0ELb0EEEJNS5_IJNSA_ILi64EEESF_SG_EEENS5_IJNSW_IS1M_SC_EENSW_INS5_IJSG_SB_EEENS5_IJSC_S1M_EEEEEEEESI_SJ_SI_SJ_NS1H_6fusion15FusionCallbacksIS1L_NS1T_17LinearCombinationISI_fSI_fLNS_15FloatRoundStyleE2EEES1N_S1S_JEEENS4_5SM1004TMEM4LOAD26SM100_TMEM_LOAD_32dp32b32xENS4_13SM90_TMA_LOADES1E_NS4_39AutoVectorizingCopyWithAssumedAlignmentILi128EEENS4_14SM90_TMA_STOREES1E_S25_S25_EEEvvEEEEvNT_6ParamsE --------------------------
	.section	.nv.shared._ZN7cutlass13device_kernelINS_4gemm6kernel13GemmUniversalIN4cute5tupleIJiiiiEEENS1_10collective13CollectiveMmaINS1_35MainloopSm100TmaUmmaWarpSpecializedILi4ELi2ELi4ENS5_IJNS4_1CILi2EEENSA_ILi1EEESC_EEEEENS5_IJNSA_ILi128EEESF_NSA_ILi32EEEEEENS_12float_e4m3_tENS5_IJlSC_lEEESI_SJ_NS4_8TiledMMAINS4_8MMA_AtomIJNS4_10MMA_TraitsINS4_25SM100_MMA_F8F6F4_2x1SM_SSEJSI_SI_fSF_SF_NS4_17integral_constantINS4_4UMMA5MajorELSQ_0EEESR_NSO_INSP_7ScaleInELSS_0EEEST_EEEEEENS4_6LayoutINS5_IJSC_SC_SC_EEENS5_IJNSA_ILi0EEESY_SY_EEEEENS5_IJNS4_10UnderscoreES11_S11_EEEEENS4_18SM100_TMA_2SM_LOADENS4_14ComposedLayoutINS4_7SwizzleILi1ELi4ELi3EEENS4_18smem_ptr_flag_bitsILi8EEENSW_INS5_IJNSA_ILi8EEESG_EEENS5_IJSG_SC_EEEEEEEvNS4_8identityES14_S1E_vS1F_EENS_8epilogue10collective18CollectiveEpilogueINS1H_23Sm100TmaWarpSpecializedILi2ELi2ELi32ELb0ELb0EEEJNS5_IJNSA_ILi64EEESF_SG_EEENS5_IJNSW_IS1M_SC_EENSW_INS5_IJSG_SB_EEENS5_IJSC_S1M_EEEEEEEESI_SJ_SI_SJ_NS1H_6fusion15FusionCallbacksIS1L_NS1T_17LinearCombinationISI_fSI_fLNS_15FloatRoundStyleE2EEES1N_S1S_JEEENS4_5SM1004TMEM4LOAD26SM100_TMEM_LOAD_32dp32b32xENS4_13SM90_TMA_LOADES1E_NS4_39AutoVectorizingCopyWithAssumedAlignmentILi128EEENS4_14SM90_TMA_STOREES1E_S25_S25_EEEvvEEEEvNT_6ParamsE,"aw",@nobits
	.sectionflags	@""
	.align	16
	.zero		1024


//--------------------- .nv.shared.reserved.0     --------------------------
	.section	.nv.shared.reserved.0,"aw",@nobits
	.weak		__nv_reservedSMEM_offset_0_alias
	.size		__nv_reservedSMEM_offset_0_alias, 0, 64
	.other		__nv_reservedSMEM_offset_0_alias,@"STO_CUDA_RESERVED_SHARED STV_DEFAULT"
__nv_reservedSMEM_offset_0_alias:
	.zero		0
.nv.shared.reserved.0:
	.zero		64
	.weak		__nv_reservedSMEM_tcgen05_partition
	.type		__nv_reservedSMEM_tcgen05_partition,@object
	.size		__nv_reservedSMEM_tcgen05_partition,(.L_0 - __nv_reservedSMEM_tcgen05_partition)
__nv_reservedSMEM_tcgen05_partition:
	.zero		32
.L_0:


//--------------------- .nv.global                --------------------------
	.section	.nv.global,"aw",@nobits
.nv.global:
	.type		_ZN39_INTERNAL_7f58001e_4_k_cu_1d91e62b_85114cute1_E,@object
	.size		_ZN39_INTERNAL_7f58001e_4_k_cu_1d91e62b_85114cute1_E,(_ZN39_INTERNAL_7f58001e_4_k_cu_1d91e62b_85114cuda3std3__45__cpo6cbeginE - _ZN39_INTERNAL_7f58001e_4_k_cu_1d91e62b_85114cute1_E)
_ZN39_INTERNAL_7f58001e_4_k_cu_1d91e62b_85114cute1_E:
	.zero		1
	.type		_ZN39_INTERNAL_7f58001e_4_k_cu_1d91e62b_85114cuda3std3__45__cpo6cbeginE,@object
	.size		_ZN39_INTERNAL_7f58001e_4_k_cu_1d91e62b_85114cuda3std3__45__cpo6cbeginE,(_ZN39_INTERNAL_7f58001e_4_k_cu_1d91e62b_85114cuda3std3__48in_placeE - _ZN39_INTERNAL_7f58001e_4_k_cu_1d91e62b_85114cuda3std3__45__cpo6cbeginE)
_ZN39_INTERNAL_7f58001e_4_k_cu_1d91e62b_85114cuda3std3__45__cpo6cbeginE:
	.zero		1
	.type		_ZN39_INTERNAL_7f58001e_4_k_cu_1d91e62b_85114cuda3std3__48in_placeE,@object
	.size		_ZN39_INTERNAL_7f58001e_4_k_cu_1d91e62b_85114cuda3std3__48in_placeE,(_ZN39_INTERNAL_7f58001e_4_k_cu_1d91e62b_85114cuda3std6ranges3__45__cpo9iter_moveE - _ZN39_INTERNAL_7f58001e_4_k_cu_1d91e62b_85114cuda3std3__48in_placeE)
_ZN39_INTERNAL_7f58001e_4_k_cu_1d91e62b_85114cuda3std3__48in_placeE:
	.zero		1
	.type		_ZN39_INTERNAL_7f58001e_4_k_cu_1d91e62b_85114cuda3std6ranges3__45__cpo9iter_moveE,@object
	.size		_ZN39_INTERNAL_7f58001e_4_k_cu_1d91e62b_85114cuda3std6ranges3__45__cpo9iter_moveE,(_ZN39_INTERNAL_7f58001e_4_k_cu_1d91e62b_85114cuda3std3__45__cpo5beginE - _ZN39_INTERNAL_7f58001e_4_k_cu_1d91e62b_85114cuda3std6ranges3__45__cpo9iter_moveE)
_ZN39_INTERNAL_7f58001e_4_k_cu_1d91e62b_85114cuda3std6ranges3__45__cpo9iter_moveE:
	.zero		1
	.type		_ZN39_INTERNAL_7f58001e_4_k_cu_1d91e62b_85114cuda3std3__45__cpo5beginE,@object
	.size		_ZN39_INTERNAL_7f58001e_4_k_cu_1d91e62b_85114cuda3std3__45__cpo5beginE,(_ZN39_INTERNAL_7f58001e_4_k_cu_1d91e62b_85114cuda3std3__441_GLOBAL__N__7f58001e_4_k_cu_1d91e62b_85116ignoreE - _ZN39_INTERNAL_7f58001e_4_k_cu_1d91e62b_85114cuda3std3__45__cpo5beginE)
_ZN39_INTERNAL_7f58001e_4_k_cu_1d91e62b_85114cuda3std3__45__cpo5beginE:
	.zero		1
	.type		_ZN39_INTERNAL_7f58001e_4_k_cu_1d91e62b_85114cuda3std3__441_GLOBAL__N__7f58001e_4_k_cu_1d91e62b_85116ignoreE,@object
	.size		_ZN39_INTERNAL_7f58001e_4_k_cu_1d91e62b_85114cuda3std3__441_GLOBAL__N__7f58001e_4_k_cu_1d91e62b_85116ignoreE,(_ZN39_INTERNAL_7f58001e_4_k_cu_1d91e62b_85114cute7productE - _ZN39_INTERNAL_7f58001e_4_k_cu_1d91e62b_85114cuda3std3__441_GLOBAL__N__7f58001e_4_k_cu_1d91e62b_85116ignoreE)
_ZN39_INTERNAL_7f58001e_4_k_cu_1d91e62b_85114cuda3std3__441_GLOBAL__N__7f58001e_4_k_cu_1d91e62b_85116ignoreE:
	.zero		1
	.type		_ZN39_INTERNAL_7f58001e_4_k_cu_1d91e62b_85114cute7productE,@object
	.size		_ZN39_INTERNAL_7f58001e_4_k_cu_1d91e62b_85114cute7productE,(_ZN39_INTERNAL_7f58001e_4_k_cu_1d91e62b_85114cuda3std3__45__cpo3endE - _ZN39_INTERNAL_7f58001e_4_k_cu_1d91e62b_85114cute7productE)
_ZN39_INTERNAL_7f58001e_4_k_cu_1d91e62b_85114cute7productE:
	.zero		1
	.type		_ZN39_INTERNAL_7f58001e_4_k_cu_1d91e62b_85114cuda3std3__45__cpo3endE,@object
	.size		_ZN39_INTERNAL_7f58001e_4_k_cu_1d91e62b_85114cuda3std3__45__cpo3endE,(_ZN39_INTERNAL_7f58001e_4_k_cu_1d91e62b_85114cuda3std3__419piecewise_constructE - _ZN39_INTERNAL_7f58001e_4_k_cu_1d91e62b_85114cuda3std3__45__cpo3endE)
_ZN39_INTERNAL_7f58001e_4_k_cu_1d91e62b_85114cuda3std3__45__cpo3endE:
	.zero		1
	.type		_ZN39_INTERNAL_7f58001e_4_k_cu_1d91e62b_85114cuda3std3__419piecewise_constructE,@object
	.size		_ZN39_INTERNAL_7f58001e_4_k_cu_1d91e62b_85114cuda3std3__419piecewise_constructE,(_ZN39_INTERNAL_7f58001e_4_k_cu_1d91e62b_85114cuda3std3__45__cpo4cendE - _ZN39_INTERNAL_7f58001e_4_k_cu_1d91e62b_85114cuda3std3__419piecewise_constructE)
_ZN39_INTERNAL_7f58001e_4_k_cu_1d91e62b_85114cuda3std3__419piecewise_constructE:
	.zero		1
	.type		_ZN39_INTERNAL_7f58001e_4_k_cu_1d91e62b_85114cuda3std3__45__cpo4cendE,@object
	.size		_ZN39_INTERNAL_7f58001e_4_k_cu_1d91e62b_85114cuda3std3__45__cpo4cendE,(_ZN39_INTERNAL_7f58001e_4_k_cu_1d91e62b_85114cuda3std6ranges3__45__cpo4swapE - _ZN39_INTERNAL_7f58001e_4_k_cu_1d91e62b_85114cuda3std3__45__cpo4cendE)
_ZN39_INTERNAL_7f58001e_4_k_cu_1d91e62b_85114cuda3std3__45__cpo4cendE:
	.zero		1
	.type		_ZN39_INTERNAL_7f58001e_4_k_cu_1d91e62b_85114cuda3std6ranges3__45__cpo4swapE,@object
	.size		_ZN39_INTERNAL_7f58001e_4_k_cu_1d91e62b_85114cuda3std6ranges3__45__cpo4swapE,(.L_10 - _ZN39_INTERNAL_7f58001e_4_k_cu_1d91e62b_85114cuda3std6ranges3__45__cpo4swapE)
_ZN39_INTERNAL_7f58001e_4_k_cu_1d91e62b_85114cuda3std6ranges3__45__cpo4swapE:
	.zero		1
.L_10:


//--------------------- .nv.constant0._ZN7cutlass13device_kernelINS_4gemm6kernel13GemmUniversalIN4cute5tupleIJiiiiEEENS1_10collective13CollectiveMmaINS1_35MainloopSm100TmaUmmaWarpSpecializedILi4ELi2ELi4ENS5_IJNS4_1CILi2EEENSA_ILi1EEESC_EEEEENS5_IJNSA_ILi128EEESF_NSA_ILi32EEEEEENS_12float_e4m3_tENS5_IJlSC_lEEESI_SJ_NS4_8TiledMMAINS4_8MMA_AtomIJNS4_10MMA_TraitsINS4_25SM100_MMA_F8F6F4_2x1SM_SSEJSI_SI_fSF_SF_NS4_17integral_constantINS4_4UMMA5MajorELSQ_0EEESR_NSO_INSP_7ScaleInELSS_0EEEST_EEEEEENS4_6LayoutINS5_IJSC_SC_SC_EEENS5_IJNSA_ILi0EEESY_SY_EEEEENS5_IJNS4_10UnderscoreES11_S11_EEEEENS4_18SM100_TMA_2SM_LOADENS4_14ComposedLayoutINS4_7SwizzleILi1ELi4ELi3EEENS4_18smem_ptr_flag_bitsILi8EEENSW_INS5_IJNSA_ILi8EEESG_EEENS5_IJSG_SC_EEEEEEEvNS4_8identityES14_S1E_vS1F_EENS_8epilogue10collective18CollectiveEpilogueINS1H_23Sm100TmaWarpSpecializedILi2ELi2ELi32ELb0ELb0EEEJNS5_IJNSA_ILi64EEESF_SG_EEENS5_IJNSW_IS1M_SC_EENSW_INS5_IJSG_SB_EEENS5_IJSC_S1M_EEEEEEEESI_SJ_SI_SJ_NS1H_6fusion15FusionCallbacksIS1L_NS1T_17LinearCombinationISI_fSI_fLNS_15FloatRoundStyleE2EEES1N_S1S_JEEENS4_5SM1004TMEM4LOAD26SM100_TMEM_LOAD_32dp32b32xENS4_13SM90_TMA_LOADES1E_NS4_39AutoVectorizingCopyWithAssumedAlignmentILi128EEENS4_14SM90_TMA_STOREES1E_S25_S25_EEEvvEEEEvNT_6ParamsE --------------------------
	.section	.nv.constant0._ZN7cutlass13device_kernelINS_4gemm6kernel13GemmUniversalIN4cute5tupleIJiiiiEEENS1_10collective13CollectiveMmaINS1_35MainloopSm100TmaUmmaWarpSpecializedILi4ELi2ELi4ENS5_IJNS4_1CILi2EEENSA_ILi1EEESC_EEEEENS5_IJNSA_ILi128EEESF_NSA_ILi32EEEEEENS_12float_e4m3_tENS5_IJlSC_lEEESI_SJ_NS4_8TiledMMAINS4_8MMA_AtomIJNS4_10MMA_TraitsINS4_25SM100_MMA_F8F6F4_2x1SM_SSEJSI_SI_fSF_SF_NS4_17integral_constantINS4_4UMMA5MajorELSQ_0EEESR_NSO_INSP_7ScaleInELSS_0EEEST_EEEEEENS4_6LayoutINS5_IJSC_SC_SC_EEENS5_IJNSA_ILi0EEESY_SY_EEEEENS5_IJNS4_10UnderscoreES11_S11_EEEEENS4_18SM100_TMA_2SM_LOADENS4_14ComposedLayoutINS4_7SwizzleILi1ELi4ELi3EEENS4_18smem_ptr_flag_bitsILi8EEENSW_INS5_IJNSA_ILi8EEESG_EEENS5_IJSG_SC_EEEEEEEvNS4_8identityES14_S1E_vS1F_EENS_8epilogue10collective18CollectiveEpilogueINS1H_23Sm100TmaWarpSpecializedILi2ELi2ELi32ELb0ELb0EEEJNS5_IJNSA_ILi64EEESF_SG_EEENS5_IJNSW_IS1M_SC_EENSW_INS5_IJSG_SB_EEENS5_IJSC_S1M_EEEEEEEESI_SJ_SI_SJ_NS1H_6fusion15FusionCallbacksIS1L_NS1T_17LinearCombinationISI_fSI_fLNS_15FloatRoundStyleE2EEES1N_S1S_JEEENS4_5SM1004TMEM4LOAD26SM100_TMEM_LOAD_32dp32b32xENS4_13SM90_TMA_LOADES1E_NS4_39AutoVectorizingCopyWithAssumedAlignmentILi128EEENS4_14SM90_TMA_STOREES1E_S25_S25_EEEvvEEEEvNT_6ParamsE,"a",@progbits
	.sectionflags	@""
	.align	4
.nv.constant0._ZN7cutlass13device_kernelINS_4gemm6kernel13GemmUniversalIN4cute5tupleIJiiiiEEENS1_10collective13CollectiveMmaINS1_35MainloopSm100TmaUmmaWarpSpecializedILi4ELi2ELi4ENS5_IJNS4_1CILi2EEENSA_ILi1EEESC_EEEEENS5_IJNSA_ILi128EEESF_NSA_ILi32EEEEEENS_12float_e4m3_tENS5_IJlSC_lEEESI_SJ_NS4_8TiledMMAINS4_8MMA_AtomIJNS4_10MMA_TraitsINS4_25SM100_MMA_F8F6F4_2x1SM_SSEJSI_SI_fSF_SF_NS4_17integral_constantINS4_4UMMA5MajorELSQ_0EEESR_NSO_INSP_7ScaleInELSS_0EEEST_EEEEEENS4_6LayoutINS5_IJSC_SC_SC_EEENS5_IJNSA_ILi0EEESY_SY_EEEEENS5_IJNS4_10UnderscoreES11_S11_EEEEENS4_18SM100_TMA_2SM_LOADENS4_14ComposedLayoutINS4_7SwizzleILi1ELi4ELi3EEENS4_18smem_ptr_flag_bitsILi8EEENSW_INS5_IJNSA_ILi8EEESG_EEENS5_IJSG_SC_EEEEEEEvNS4_8identityES14_S1E_vS1F_EENS_8epilogue10collective18CollectiveEpilogueINS1H_23Sm100TmaWarpSpecializedILi2ELi2ELi32ELb0ELb0EEEJNS5_IJNSA_ILi64EEESF_SG_EEENS5_IJNSW_IS1M_SC_EENSW_INS5_IJSG_SB_EEENS5_IJSC_S1M_EEEEEEEESI_SJ_SI_SJ_NS1H_6fusion15FusionCallbacksIS1L_NS1T_17LinearCombinationISI_fSI_fLNS_15FloatRoundStyleE2EEES1N_S1S_JEEENS4_5SM1004TMEM4LOAD26SM100_TMEM_LOAD_32dp32b32xENS4_13SM90_TMA_LOADES1E_NS4_39AutoVectorizingCopyWithAssumedAlignmentILi128EEENS4_14SM90_TMA_STOREES1E_S25_S25_EEEvvEEEEvNT_6ParamsE:
	.zero		2944


//--------------------- SYMBOLS --------------------------

	.type		.nv.reservedSmem.offset0,@object
	.size		.nv.reservedSmem.offset0,0x4
	.type		.nv.reservedSmem.cap,@object
	.size		.nv.reservedSmem.cap,0x4
	.type		__assertfail,@function
